	.target	sm_100a

	.elftype	@"ET_EXEC"


//--------------------- .note.nv.tkinfo           --------------------------
	.section	.note.nv.tkinfo,"",@"SHT_NOTE"
	.sectionflags	@"SHF_NOTE_NV_TKINFO"
	.tkinfo
        /*0018*/ 	.word	0x00000081
        /*0030*/ 	.string	""
        /*0030*/ 	.string	"ptxas-blackwell"
        /*0030*/ 	.string	"Cuda compilation tools, release 12.9, V12.9.86"
        /*0030*/ 	.string	"Build cuda_12.9.r12.9/compiler.36037853_0"
        /*0030*/ 	.string	"-v  -suppress-debug-info  -lineinfo  -arch sm_100a "



//--------------------- .note.nv.cuver            --------------------------
	.section	.note.nv.cuver,"",@"SHT_NOTE"
	.sectionflags	@"SHF_NOTE_NV_CUVER"
        /*0018*/ 	.short	0x0001
        /*001a*/ 	.short	0x0064
        /*001c*/ 	.short	0x0001
        /*001e*/ 	.short	0x0000
        /*0020*/ 	.short	0x0001
        /*0022*/ 	.short	0x0000


//--------------------- .nv.info                  --------------------------
	.section	.nv.info,"",@"SHT_CUDA_INFO"
	.align	4


	//----- nvinfo : EIATTR_REGCOUNT
	.align		4
        /*0000*/ 	.byte	0x04, 0x2f
        /*0002*/ 	.short	(.L_4 - .L_3)
	.align		4
.L_3:
        /*0004*/ 	.word	index@(gluon_tcgen05)
        /*0008*/ 	.word	0x000000aa


	//----- nvinfo : EIATTR_FRAME_SIZE
	.align		4
.L_4:
        /*000c*/ 	.byte	0x04, 0x11
        /*000e*/ 	.short	(.L_6 - .L_5)
	.align		4
.L_5:
        /*0010*/ 	.word	index@($__internal_2_$__cuda_sm10x_tcgen05_guardrail_trap_unallocated_columns_being_dealloced)
        /*0014*/ 	.word	0x00000000


	//----- nvinfo : EIATTR_FRAME_SIZE
	.align		4
.L_6:
        /*0018*/ 	.byte	0x04, 0x11
        /*001a*/ 	.short	(.L_8 - .L_7)
	.align		4
.L_7:
        /*001c*/ 	.word	index@($__internal_1_$__cuda_sm10x_tcgen05_guardrail_trap_phase_invalid_during_alloc)
        /*0020*/ 	.word	0x00000000


	//----- nvinfo : EIATTR_FRAME_SIZE
	.align		4
.L_8:
        /*0024*/ 	.byte	0x04, 0x11
        /*0026*/ 	.short	(.L_10 - .L_9)
	.align		4
.L_9:
        /*0028*/ 	.word	index@($__internal_0_$__cuda_sm10x_tcgen05_guardrail_trap_col_being_dealloced_not_returned_by_alloc)
        /*002c*/ 	.word	0x00000000


	//----- nvinfo : EIATTR_FRAME_SIZE
	.align		4
.L_10:
        /*0030*/ 	.byte	0x04, 0x11
        /*0032*/ 	.short	(.L_12 - .L_11)
	.align		4
.L_11:
        /*0034*/ 	.word	index@(gluon_tcgen05)
        /*0038*/ 	.word	0x00000000


	//----- nvinfo : EIATTR_MIN_STACK_SIZE
	.align		4
.L_12:
        /*003c*/ 	.byte	0x04, 0x12
        /*003e*/ 	.short	(.L_14 - .L_13)
	.align		4
.L_13:
        /*0040*/ 	.word	index@(gluon_tcgen05)
        /*0044*/ 	.word	0x00000000
.L_14:


//--------------------- .nv.info.gluon_tcgen05    --------------------------
	.section	.nv.info.gluon_tcgen05,"",@"SHT_CUDA_INFO"
	.sectionflags	@""
	.align	4


	//----- nvinfo : EIATTR_CUDA_API_VERSION
	.align		4
        /*0000*/ 	.byte	0x04, 0x37
        /*0002*/ 	.short	(.L_16 - .L_15)
.L_15:
        /*0004*/ 	.word	0x00000081


	//----- nvinfo : EIATTR_KPARAM_INFO
	.align		4
.L_16:
        /*0008*/ 	.byte	0x04, 0x17
        /*000a*/ 	.short	(.L_18 - .L_17)
.L_17:
        /*000c*/ 	.word	0x00000000
        /*0010*/ 	.short	0x000a
        /*0012*/ 	.short	0x0048
        /*0014*/ 	.byte	0x00, 0xf4, 0x21, 0x00


	//----- nvinfo : EIATTR_KPARAM_INFO
	.align		4
.L_18:
        /*0018*/ 	.byte	0x04, 0x17
        /*001a*/ 	.short	(.L_20 - .L_19)
.L_19:
        /*001c*/ 	.word	0x00000000
        /*0020*/ 	.short	0x0009
        /*0022*/ 	.short	0x0040
        /*0024*/ 	.byte	0x00, 0xf4, 0x21, 0x00


	//----- nvinfo : EIATTR_KPARAM_INFO
	.align		4
.L_20:
        /*0028*/ 	.byte	0x04, 0x17
        /*002a*/ 	.short	(.L_22 - .L_21)
.L_21:
        /*002c*/ 	.word	0x00000000
        /*0030*/ 	.short	0x0008
        /*0032*/ 	.short	0x0038
        /*0034*/ 	.byte	0x00, 0xf0, 0x21, 0x00


	//----- nvinfo : EIATTR_KPARAM_INFO
	.align		4
.L_22:
        /*0038*/ 	.byte	0x04, 0x17
        /*003a*/ 	.short	(.L_24 - .L_23)
.L_23:
        /*003c*/ 	.word	0x00000000
        /*0040*/ 	.short	0x0007
        /*0042*/ 	.short	0x0030
        /*0044*/ 	.byte	0x00, 0xf0, 0x21, 0x00


	//----- nvinfo : EIATTR_KPARAM_INFO
	.align		4
.L_24:
        /*0048*/ 	.byte	0x04, 0x17
        /*004a*/ 	.short	(.L_26 - .L_25)
.L_25:
        /*004c*/ 	.word	0x00000000
        /*0050*/ 	.short	0x0006
        /*0052*/ 	.short	0x0028
        /*0054*/ 	.byte	0x00, 0xf0, 0x21, 0x00


	//----- nvinfo : EIATTR_KPARAM_INFO
	.align		4
.L_26:
        /*0058*/ 	.byte	0x04, 0x17
        /*005a*/ 	.short	(.L_28 - .L_27)
.L_27:
        /*005c*/ 	.word	0x00000000
        /*0060*/ 	.short	0x0005
        /*0062*/ 	.short	0x0020
        /*0064*/ 	.byte	0x00, 0xf0, 0x11, 0x00


	//----- nvinfo : EIATTR_KPARAM_INFO
	.align		4
.L_28:
        /*0068*/ 	.byte	0x04, 0x17
        /*006a*/ 	.short	(.L_30 - .L_29)
.L_29:
        /*006c*/ 	.word	0x00000000
        /*0070*/ 	.short	0x0004
        /*0072*/ 	.short	0x001c
        /*0074*/ 	.byte	0x00, 0xf0, 0x11, 0x00


	//----- nvinfo : EIATTR_KPARAM_INFO
	.align		4
.L_30:
        /*0078*/ 	.byte	0x04, 0x17
        /*007a*/ 	.short	(.L_32 - .L_31)
.L_31:
        /*007c*/ 	.word	0x00000000
        /*0080*/ 	.short	0x0003
        /*0082*/ 	.short	0x0018
        /*0084*/ 	.byte	0x00, 0xf0, 0x11, 0x00


	//----- nvinfo : EIATTR_KPARAM_INFO
	.align		4
.L_32:
        /*0088*/ 	.byte	0x04, 0x17
        /*008a*/ 	.short	(.L_34 - .L_33)
.L_33:
        /*008c*/ 	.word	0x00000000
        /*0090*/ 	.short	0x0002
        /*0092*/ 	.short	0x0010
        /*0094*/ 	.byte	0x00, 0xf4, 0x21, 0x00


	//----- nvinfo : EIATTR_KPARAM_INFO
	.align		4
.L_34:
        /*0098*/ 	.byte	0x04, 0x17
        /*009a*/ 	.short	(.L_36 - .L_35)
.L_35:
        /*009c*/ 	.word	0x00000000
        /*00a0*/ 	.short	0x0001
        /*00a2*/ 	.short	0x0008
        /*00a4*/ 	.byte	0x00, 0xf4, 0x21, 0x00


	//----- nvinfo : EIATTR_KPARAM_INFO
	.align		4
.L_36:
        /*00a8*/ 	.byte	0x04, 0x17
        /*00aa*/ 	.short	(.L_38 - .L_37)
.L_37:
        /*00ac*/ 	.word	0x00000000
        /*00b0*/ 	.short	0x0000
        /*00b2*/ 	.short	0x0000
        /*00b4*/ 	.byte	0x00, 0xf4, 0x21, 0x00


	//----- nvinfo : EIATTR_AT_ENTRY_FRAGMENTS
	.align		4
.L_38:
        /*00b8*/ 	.byte	0x04, 0x4f
        /*00ba*/ 	.short	(.L_40 - .L_39)


	//   ....[0]....
.L_39:
        /*00bc*/ 	.word	0x00000004


	//----- nvinfo : EIATTR_RESERVED_SMEM_USED
	.align		4
.L_40:
        /*00c0*/ 	.byte	0x01, 0x41
	.zero		2


	//----- nvinfo : EIATTR_SPARSE_MMA_MASK
	.align		4
        /*00c4*/ 	.byte	0x03, 0x50
        /*00c6*/ 	.short	0x0000


	//----- nvinfo : EIATTR_TCGEN05_1CTA_USED
	.align		4
        /*00c8*/ 	.byte	0x01, 0x51
	.zero		2


	//----- nvinfo : EIATTR_MAXREG_COUNT
	.align		4
        /*00cc*/ 	.byte	0x03, 0x1b
        /*00ce*/ 	.short	0x00ff


	//----- nvinfo : EIATTR_NUM_BARRIERS
	.align		4
        /*00d0*/ 	.byte	0x02, 0x4c
        /*00d2*/ 	.byte	0x01
	.zero		1


	//----- nvinfo : EIATTR_INT_WARP_WIDE_INSTR_OFFSETS
	.align		4
        /*00d4*/ 	.byte	0x04, 0x31
        /*00d6*/ 	.short	(.L_42 - .L_41)


	//   ....[0]....
.L_41:
        /*00d8*/ 	.word	0x00001750


	//   ....[1]....
        /*00dc*/ 	.word	0x00001770


	//   ....[2]....
        /*00e0*/ 	.word	0x000017f0


	//   ....[3]....
        /*00e4*/ 	.word	0x00001bf0


	//   ....[4]....
        /*00e8*/ 	.word	0x00001c00


	//   ....[5]....
        /*00ec*/ 	.word	0x00001c50


	//   ....[6]....
        /*00f0*/ 	.word	0x00001c60


	//   ....[7]....
        /*00f4*/ 	.word	0x00002080


	//   ....[8]....
        /*00f8*/ 	.word	0x00002090


	//   ....[9]....
        /*00fc*/ 	.word	0x00002210


	//   ....[10]....
        /*0100*/ 	.word	0x00002260


	//   ....[11]....
        /*0104*/ 	.word	0x00002290


	//   ....[12]....
        /*0108*/ 	.word	0x000022c0


	//   ....[13]....
        /*010c*/ 	.word	0x00002780


	//   ....[14]....
        /*0110*/ 	.word	0x00002790


	//   ....[15]....
        /*0114*/ 	.word	0x00003760


	//   ....[16]....
        /*0118*/ 	.word	0x000037b0


	//----- nvinfo : EIATTR_COOP_GROUP_MASK_REGIDS
	.align		4
.L_42:
        /*011c*/ 	.byte	0x04, 0x29
        /*011e*/ 	.short	(.L_44 - .L_43)


	//   ....[0]....
.L_43:
        /*0120*/ 	.word	0xffffffff


	//   ....[1]....
        /*0124*/ 	.word	0xffffffff


	//   ....[2]....
        /*0128*/ 	.word	0xffffffff


	//   ....[3]....
        /*012c*/ 	.word	0xffffffff


	//   ....[4]....
        /*0130*/ 	.word	0xffffffff


	//   ....[5]....
        /*0134*/ 	.word	0xffffffff


	//   ....[6]....
        /*0138*/ 	.word	0xffffffff


	//   ....[7]....
        /*013c*/ 	.word	0xffffffff


	//   ....[8]....
        /*0140*/ 	.word	0xffffffff


	//   ....[9]....
        /*0144*/ 	.word	0xffffffff


	//----- nvinfo : EIATTR_COOP_GROUP_INSTR_OFFSETS
	.align		4
.L_44:
        /*0148*/ 	.byte	0x04, 0x28
        /*014a*/ 	.short	(.L_46 - .L_45)


	//   ....[0]....
.L_45:
        /*014c*/ 	.word	0x00000050


	//   ....[1]....
        /*0150*/ 	.word	0x00000310


	//   ....[2]....
        /*0154*/ 	.word	0x00000500


	//   ....[3]....
        /*0158*/ 	.word	0x000009a0


	//   ....[4]....
        /*015c*/ 	.word	0x00000ae0


	//   ....[5]....
        /*0160*/ 	.word	0x00000fe0


	//   ....[6]....
        /*0164*/ 	.word	0x00001120


	//   ....[7]....
        /*0168*/ 	.word	0x00001610


	//   ....[8]....
        /*016c*/ 	.word	0x000035f0


	//   ....[9]....
        /*0170*/ 	.word	0x00003860


	//----- nvinfo : EIATTR_VRC_CTA_INIT_COUNT
	.align		4
.L_46:
        /*0174*/ 	.byte	0x02, 0x4a
        /*0176*/ 	.byte	0x80
	.zero		1


	//----- nvinfo : EIATTR_MBARRIER_INSTR_OFFSETS
	.align		4
        /*0178*/ 	.byte	0x04, 0x39
        /*017a*/ 	.short	(.L_48 - .L_47)


	//   ....[0]....
.L_47:
        /*017c*/ 	.word	0x00001810
        /*0180*/ 	.word	0x000000ff
        /*0184*/ 	.word	0x00060000
        /*0188*/ 	.short	0x0100
        /*018a*/ 	.byte	0x0b
	.zero		1


	//   ....[1]....
        /*018c*/ 	.word	0x00001820
        /*0190*/ 	.word	0x000000ff
        /*0194*/ 	.word	0x00060020
        /*0198*/ 	.short	0x0100
        /*019a*/ 	.byte	0x0b
	.zero		1


	//   ....[2]....
        /*019c*/ 	.word	0x000018d0
        /*01a0*/ 	.word	0x000000ff
        /*01a4*/ 	.word	0x00060008
        /*01a8*/ 	.short	0x0100
        /*01aa*/ 	.byte	0x0b
	.zero		1


	//   ....[3]....
        /*01ac*/ 	.word	0x000018e0
        /*01b0*/ 	.word	0x000000ff
        /*01b4*/ 	.word	0x00060028
        /*01b8*/ 	.short	0x0100
        /*01ba*/ 	.byte	0x0b
	.zero		1


	//   ....[4]....
        /*01bc*/ 	.word	0x000019c0
        /*01c0*/ 	.word	0x000000ff
        /*01c4*/ 	.word	0x00060010
        /*01c8*/ 	.short	0x0100
        /*01ca*/ 	.byte	0x0b
	.zero		1


	//   ....[5]....
        /*01cc*/ 	.word	0x000019d0
        /*01d0*/ 	.word	0x000000ff
        /*01d4*/ 	.word	0x00060030
        /*01d8*/ 	.short	0x0100
        /*01da*/ 	.byte	0x0b
	.zero		1


	//   ....[6]....
        /*01dc*/ 	.word	0x00001ae0
        /*01e0*/ 	.word	0x000000ff
        /*01e4*/ 	.word	0x00060018
        /*01e8*/ 	.short	0x0100
        /*01ea*/ 	.byte	0x0b
	.zero		1


	//   ....[7]....
        /*01ec*/ 	.word	0x00001af0
        /*01f0*/ 	.word	0x000000ff
        /*01f4*/ 	.word	0x00060038
        /*01f8*/ 	.short	0x0100
        /*01fa*/ 	.byte	0x0b
	.zero		1


	//   ....[8]....
        /*01fc*/ 	.word	0x00001cf0
        /*0200*/ 	.word	0x000000ff
        /*0204*/ 	.word	0x00060000
        /*0208*/ 	.short	0x010a
        /*020a*/ 	.byte	0x0b
	.zero		1


	//   ....[9]....
        /*020c*/ 	.word	0x000020e0
        /*0210*/ 	.word	0x000000ff
        /*0214*/ 	.word	0x00060020
        /*0218*/ 	.short	0x010a
        /*021a*/ 	.byte	0x0b
	.zero		1


	//   ....[10]....
        /*021c*/ 	.word	0x00002340
        /*0220*/ 	.word	0x000000ff
        /*0224*/ 	.word	0x00060000
        /*0228*/ 	.short	0x010a
        /*022a*/ 	.byte	0x2a
	.zero		1


	//   ....[11]....
        /*022c*/ 	.word	0x000027d0
        /*0230*/ 	.word	0x000000ff
        /*0234*/ 	.word	0x00060020
        /*0238*/ 	.short	0x010a
        /*023a*/ 	.byte	0x2a
	.zero		1


	//   ....[12]....
        /*023c*/ 	.word	0x000028a0
        /*0240*/ 	.word	0x000000ff
        /*0244*/ 	.word	0x00060000
        /*0248*/ 	.short	0x0108
        /*024a*/ 	.byte	0x0b
	.zero		1


	//   ....[13]....
        /*024c*/ 	.word	0x000028b0
        /*0250*/ 	.word	0x000000ff
        /*0254*/ 	.word	0x00060020
        /*0258*/ 	.short	0x0108
        /*025a*/ 	.byte	0x0b
	.zero		1


	//   ....[14]....
        /*025c*/ 	.word	0x00002900
        /*0260*/ 	.word	0x000000ff
        /*0264*/ 	.word	0x00060008
        /*0268*/ 	.short	0x0108
        /*026a*/ 	.byte	0x0b
	.zero		1


	//   ....[15]....
        /*026c*/ 	.word	0x00002910
        /*0270*/ 	.word	0x000000ff
        /*0274*/ 	.word	0x00060028
        /*0278*/ 	.short	0x0108
        /*027a*/ 	.byte	0x0b
	.zero		1


	//   ....[16]....
        /*027c*/ 	.word	0x00002960
        /*0280*/ 	.word	0x000000ff
        /*0284*/ 	.word	0x00060010
        /*0288*/ 	.short	0x0108
        /*028a*/ 	.byte	0x0b
	.zero		1


	//   ....[17]....
        /*028c*/ 	.word	0x00002970
        /*0290*/ 	.word	0x000000ff
        /*0294*/ 	.word	0x00060030
        /*0298*/ 	.short	0x0108
        /*029a*/ 	.byte	0x0b
	.zero		1


	//   ....[18]....
        /*029c*/ 	.word	0x000029c0
        /*02a0*/ 	.word	0x000000ff
        /*02a4*/ 	.word	0x00060018
        /*02a8*/ 	.short	0x0108
        /*02aa*/ 	.byte	0x0b
	.zero		1


	//   ....[19]....
        /*02ac*/ 	.word	0x000029d0
        /*02b0*/ 	.word	0x000000ff
        /*02b4*/ 	.word	0x00060038
        /*02b8*/ 	.short	0x0108
        /*02ba*/ 	.byte	0x0b
	.zero		1


	//   ....[20]....
        /*02bc*/ 	.word	0x00003880
        /*02c0*/ 	.word	0x000000ff
        /*02c4*/ 	.word	0x00060000
        /*02c8*/ 	.short	0x010a
        /*02ca*/ 	.byte	0x0b
	.zero		1


	//   ....[21]....
        /*02cc*/ 	.word	0x000038b0
        /*02d0*/ 	.word	0x000000ff
        /*02d4*/ 	.word	0x00060020
        /*02d8*/ 	.short	0x010a
        /*02da*/ 	.byte	0x0b
	.zero		1


	//   ....[22]....
        /*02dc*/ 	.word	0x000038e0
        /*02e0*/ 	.word	0x000000ff
        /*02e4*/ 	.word	0x00060000
        /*02e8*/ 	.short	0x010a
        /*02ea*/ 	.byte	0x2a
	.zero		1


	//   ....[23]....
        /*02ec*/ 	.word	0x00003910
        /*02f0*/ 	.word	0x000000ff
        /*02f4*/ 	.word	0x00060020
        /*02f8*/ 	.short	0x010a
        /*02fa*/ 	.byte	0x2a
	.zero		1


	//----- nvinfo : EIATTR_NUM_MBARRIERS
	.align		4
.L_48:
        /*02fc*/ 	.byte	0x03, 0x38
        /*02fe*/ 	.short	0x0008


	//----- nvinfo : EIATTR_EXIT_INSTR_OFFSETS
	.align		4
        /*0300*/ 	.byte	0x04, 0x1c
        /*0302*/ 	.short	(.L_50 - .L_49)


	//   ....[0]....
.L_49:
        /*0304*/ 	.word	0x00003870


	//----- nvinfo : EIATTR_REQNTID
	.align		4
.L_50:
        /*0308*/ 	.byte	0x04, 0x10
        /*030a*/ 	.short	(.L_52 - .L_51)
.L_51:
        /*030c*/ 	.word	0x00000080
        /*0310*/ 	.word	0x00000001
        /*0314*/ 	.word	0x00000001


	//----- nvinfo : EIATTR_CRS_STACK_SIZE
	.align		4
.L_52:
        /*0318*/ 	.byte	0x04, 0x1e
        /*031a*/ 	.short	(.L_54 - .L_53)
.L_53:
        /*031c*/ 	.word	0x00000000


	//----- nvinfo : EIATTR_CBANK_PARAM_SIZE
	.align		4
.L_54:
        /*0320*/ 	.byte	0x03, 0x19
        /*0322*/ 	.short	0x0050


	//----- nvinfo : EIATTR_PARAM_CBANK
	.align		4
        /*0324*/ 	.byte	0x04, 0x0a
        /*0326*/ 	.short	(.L_56 - .L_55)
	.align		4
.L_55:
        /*0328*/ 	.word	index@(.nv.constant0.gluon_tcgen05)
        /*032c*/ 	.short	0x0380
        /*032e*/ 	.short	0x0050


	//----- nvinfo : EIATTR_SW_WAR
	.align		4
.L_56:
        /*0330*/ 	.byte	0x04, 0x36
        /*0332*/ 	.short	(.L_58 - .L_57)
.L_57:
        /*0334*/ 	.word	0x00000008
.L_58:


//--------------------- .nv.compat                --------------------------
	.section	.nv.compat,"",@"SHT_CUDA_COMPAT_INFO"
	.align	4
        /*0000*/ 	.byte	0x02, 0x02, 0x02, 0x00, 0x02, 0x05, 0x05, 0x00, 0x02, 0x03, 0x03, 0x00, 0x02, 0x06, 0x01, 0x00


//--------------------- .nv.callgraph             --------------------------
	.section	.nv.callgraph,"",@"SHT_CUDA_CALLGRAPH"
	.align	4
	.sectionentsize	8
	.align		4
        /*0000*/ 	.word	0x00000000
	.align		4
        /*0004*/ 	.word	0xffffffff
	.align		4
        /*0008*/ 	.word	0x00000000
	.align		4
        /*000c*/ 	.word	0xfffffffe
	.align		4
        /*0010*/ 	.word	0x00000000
	.align		4
        /*0014*/ 	.word	0xfffffffd
	.align		4
        /*0018*/ 	.word	0x00000000
	.align		4
        /*001c*/ 	.word	0xfffffffc


//--------------------- .text.gluon_tcgen05       --------------------------
	.section	.text.gluon_tcgen05,"ax",@progbits
	.align	128
        .global         gluon_tcgen05
        .type           gluon_tcgen05,@function
        .size           gluon_tcgen05,(.L_x_85 - gluon_tcgen05)
        .other          gluon_tcgen05,@"STO_CUDA_ENTRY STV_DEFAULT"
gluon_tcgen05:
.text.gluon_tcgen05:
[----:B------:R-:W1:Y:S01]  /*0000*/  LDC R1, c[0x0][0x37c] ;  /* 0x0000df00ff017b82 */ /* 0x000e620000000800 */
[----:B------:R-:W2:Y:S02]  /*0010*/  S2R R0, SR_TID.X ;  /* 0x0000000000007919 */ /* 0x000ea40000002100 */
[----:B--2---:R-:W-:-:S13]  /*0020*/  ISETP.GE.U32.AND P2, PT, R0, 0x20, PT ;  /* 0x000000200000780c */ /* 0x004fda0003f46070 */
[----:B------:R-:W-:Y:S05]  /*0030*/  @P2 BRA `(.L_x_0) ;  /* 0x0000000000b82947 */ /* 0x000fea0003800000 */
[----:B------:R-:W2:Y:S01]  /*0040*/  S2UR UR6, SR_CgaCtaId ;  /* 0x00000000000679c3 */ /* 0x000ea20000008800 */
[----:B------:R-:W-:Y:S01]  /*0050*/  NOP ;  /* 0x0000000000007918 */ /* 0x000fe20000000000 */
[----:B------:R-:W-:Y:S02]  /*0060*/  UMOV UR4, 0x40 ;  /* 0x0000004000047882 */ /* 0x000fe40000000000 */
[----:B--2---:R-:W-:-:S09]  /*0070*/  ULEA UR4, UR6, UR4, 0x18 ;  /* 0x0000000406047291 */ /* 0x004fd2000f8ec0ff */
[----:B------:R-:W2:Y:S01]  /*0080*/  LDS.U8 R2, [UR4] ;  /* 0x00000004ff027984 */ /* 0x000ea20008000000 */
[----:B------:R-:W-:Y:S02]  /*0090*/  UMOV UR4, 0x400 ;  /* 0x0000040000047882 */ /* 0x000fe40000000000 */
[----:B------:R-:W-:Y:S01]  /*00a0*/  ULEA UR4, UR6, UR4, 0x18 ;  /* 0x0000000406047291 */ /* 0x000fe2000f8ec0ff */
[----:B--2---:R-:W-:-:S13]  /*00b0*/  ISETP.NE.AND P0, PT, R2, RZ, PT ;  /* 0x000000ff0200720c */ /* 0x004fda0003f05270 */
[----:B------:R-:W-:Y:S05]  /*00c0*/  @P0 BRA `(.L_x_1) ;  /* 0x00000000007c0947 */ /* 0x000fea0003800000 */
[----:B------:R-:W-:-:S13]  /*00d0*/  ELECT P0, URZ, PT ;  /* 0x0000000000ff782f */ /* 0x000fda0003800000 */
[----:B------:R-:W-:Y:S05]  /*00e0*/  @!P0 BRA `(.L_x_2) ;  /* 0x0000000000848947 */ /* 0x000fea0003800000 */
[----:B------:R-:W-:Y:S01]  /*00f0*/  UMOV UR5, 0x8 ;  /* 0x0000000800057882 */ /* 0x000fe20000000000 */
[----:B------:R-:W-:Y:S02]  /*0100*/  IMAD.MOV.U32 R5, RZ, RZ, 0x1 ;  /* 0x00000001ff057424 */ /* 0x000fe400078e00ff */
[----:B------:R-:W-:Y:S02]  /*0110*/  IMAD.MOV.U32 R3, RZ, RZ, 0xff ;  /* 0x000000ffff037424 */ /* 0x000fe400078e00ff */
[----:B------:R-:W-:Y:S04]  /*0120*/  DEPBAR.LE SB2, 0x36 ;  /* 0x0000ad800000791a */ /* 0x000fe80000000000 */
[----:B------:R-:W2:Y:S02]  /*0130*/  UTCATOMSWS.FIND_AND_SET.ALIGN UP0, UR5, UR5 ;  /* 0x00000005000575e3 */ /* 0x000ea40008000800 */
[----:B--2---:R-:W-:-:S04]  /*0140*/  PLOP3.LUT P0, PT, PT, PT, UP0, 0x80, 0x8 ;  /* 0x000000000008781c */ /* 0x004fc80003f0f008 */
[----:B------:R-:W-:-:S04]  /*0150*/  SEL R2, RZ, 0xffffffff, !P0 ;  /* 0xffffffffff027807 */ /* 0x000fc80004000000 */
[----:B------:R-:W-:Y:S01]  /*0160*/  ISETP.NE.AND P0, PT, R2, RZ, PT ;  /* 0x000000ff0200720c */ /* 0x000fe20003f05270 */
[----:B------:R-:W-:-:S12]  /*0170*/  IMAD.U32 R2, RZ, RZ, UR5 ;  /* 0x00000005ff027e24 */ /* 0x000fd8000f8e00ff */
[----:B------:R-:W-:Y:S05]  /*0180*/  @P0 BRA `(.L_x_3) ;  /* 0x0000000000240947 */ /* 0x000fea0003800000 */
.L_x_4:
[----:B------:R-:W-:Y:S05]  /*0190*/  NANOSLEEP 0x64 ;  /* 0x000000640000795d */ /* 0x000fea0003800000 */
[----:B------:R-:W-:-:S05]  /*01a0*/  UMOV UR5, 0x8 ;  /* 0x0000000800057882 */ /* 0x000fca0000000000 */
[----:B------:R-:W-:Y:S04]  /*01b0*/  DEPBAR.LE SB2, 0x36 ;  /* 0x0000ad800000791a */ /* 0x000fe80000000000 */
[----:B------:R-:W2:Y:S02]  /*01c0*/  UTCATOMSWS.FIND_AND_SET.ALIGN UP0, UR5, UR5 ;  /* 0x00000005000575e3 */ /* 0x000ea40008000800 */
[----:B--2---:R-:W-:-:S04]  /*01d0*/  PLOP3.LUT P0, PT, PT, PT, UP0, 0x80, 0x8 ;  /* 0x000000000008781c */ /* 0x004fc80003f0f008 */
[----:B------:R-:W-:-:S04]  /*01e0*/  SEL R2, RZ, 0xffffffff, !P0 ;  /* 0xffffffffff027807 */ /* 0x000fc80004000000 */
[----:B------:R-:W-:Y:S01]  /*01f0*/  ISETP.NE.AND P0, PT, R2, RZ, PT ;  /* 0x000000ff0200720c */ /* 0x000fe20003f05270 */
[----:B------:R-:W-:-:S12]  /*0200*/  IMAD.U32 R2, RZ, RZ, UR5 ;  /* 0x00000005ff027e24 */ /* 0x000fd8000f8e00ff */
[----:B------:R-:W-:Y:S05]  /*0210*/  @!P0 BRA `(.L_x_4) ;  /* 0xfffffffc00dc8947 */ /* 0x000fea000383ffff */
.L_x_3:
[C---:B------:R-:W-:Y:S01]  /*0220*/  VIADD R4, R2.reuse, 0x10 ;  /* 0x0000001002047836 */ /* 0x040fe20000000000 */
[----:B------:R-:W-:Y:S01]  /*0230*/  UMOV UR5, 0x50 ;  /* 0x0000005000057882 */ /* 0x000fe20000000000 */
[----:B------:R-:W-:Y:S01]  /*0240*/  SHF.L.U32 R3, R3, R2, RZ ;  /* 0x0000000203037219 */ /* 0x000fe200000006ff */
[----:B------:R-:W-:Y:S01]  /*0250*/  ULEA UR5, UR6, UR5, 0x18 ;  /* 0x0000000506057291 */ /* 0x000fe2000f8ec0ff */
[----:B------:R-:W-:Y:S01]  /*0260*/  IMAD.SHL.U32 R2, R2, 0x20, RZ ;  /* 0x0000002002027824 */ /* 0x000fe200078e00ff */
[----:B------:R-:W-:-:S04]  /*0270*/  SHF.L.U32 R4, R5, R4, RZ ;  /* 0x0000000405047219 */ /* 0x000fc800000006ff */
[----:B------:R-:W-:-:S05]  /*0280*/  LOP3.LUT R3, R4, R3, RZ, 0xfc, !PT ;  /* 0x0000000304037212 */ /* 0x000fca00078efcff */
[----:B------:R2:W-:Y:S04]  /*0290*/  ATOMS.OR RZ, [UR5], R3 ;  /* 0x00000003ffff798c */ /* 0x0005e8000b000005 */
[----:B------:R2:W-:Y:S01]  /*02a0*/  STS [UR4], R2 ;  /* 0x00000002ff007988 */ /* 0x0005e20008000804 */
[----:B------:R-:W-:Y:S05]  /*02b0*/  BRA `(.L_x_2) ;  /* 0x0000000000107947 */ /* 0x000fea0003800000 */
.L_x_1:
[----:B------:R-:W-:Y:S01]  /*02c0*/  IMAD.MOV.U32 R3, RZ, RZ, -0x1 ;  /* 0xffffffffff037424 */ /* 0x000fe200078e00ff */
[----:B------:R-:W-:-:S04]  /*02d0*/  MOV R2, 0x300 ;  /* 0x0000030000027802 */ /* 0x000fc80000000f00 */
[----:B------:R2:W-:Y:S03]  /*02e0*/  STS [UR4], R3 ;  /* 0x00000003ff007988 */ /* 0x0005e60008000804 */
[----:B-12---:R-:W-:Y:S05]  /*02f0*/  CALL.REL.NOINC `($__internal_1_$__cuda_sm10x_tcgen05_guardrail_trap_phase_invalid_during_alloc) ;  /* 0x00000034009c7944 */ /* 0x006fea0003c00000 */
.L_x_2:
[----:B------:R-:W-:Y:S05]  /*0300*/  WARPSYNC.ALL ;  /* 0x0000000000007948 */ /* 0x000fea0003800000 */
[----:B------:R-:W-:Y:S01]  /*0310*/  NOP ;  /* 0x0000000000007918 */ /* 0x000fe20000000000 */
.L_x_0:
[----:B------:R-:W3:Y:S08]  /*0320*/  S2UR UR4, SR_CgaCtaId ;  /* 0x00000000000479c3 */ /* 0x000ef00000008800 */
[----:B------:R-:W-:Y:S01]  /*0330*/  BAR.SYNC.DEFER_BLOCKING 0x0 ;  /* 0x0000000000007b1d */ /* 0x000fe20000010000 */
[----:B------:R-:W-:-:S05]  /*0340*/  LOP3.LUT R10, R0, 0x7f, RZ, 0xc0, !PT ;  /* 0x0000007f000a7812 */ /* 0x000fca00078ec0ff */
[----:B------:R-:W-:Y:S02]  /*0350*/  UMOV UR11, 0x400 ;  /* 0x00000400000b7882 */ /* 0x000fe40000000000 */
[----:B------:R-:W4:Y:S08]  /*0360*/  LDC R4, c[0x0][0x398] ;  /* 0x0000e600ff047b82 */ /* 0x000f300000000800 */
[----:B------:R-:W5:Y:S01]  /*0370*/  LDC R13, c[0x0][0x3a0] ;  /* 0x0000e800ff0d7b82 */ /* 0x000f620000000800 */
[----:B---3--:R-:W-:-:S07]  /*0380*/  ULEA UR11, UR4, UR11, 0x18 ;  /* 0x0000000b040b7291 */ /* 0x008fce000f8ec0ff */
[----:B------:R-:W3:Y:S02]  /*0390*/  S2UR UR7, SR_CTAID.Y ;  /* 0x00000000000779c3 */ /* 0x000ee40000002600 */
[----:B--2---:R-:W2:Y:S06]  /*03a0*/  LDS R3, [UR11] ;  /* 0x0000000bff037984 */ /* 0x004eac0008000800 */
[----:B------:R-:W-:Y:S06]  /*03b0*/  BAR.SYNC.DEFER_BLOCKING 0x0 ;  /* 0x0000000000007b1d */ /* 0x000fec0000010000 */
[----:B------:R-:W-:Y:S05]  /*03c0*/  @P2 BRA `(.L_x_5) ;  /* 0x0000000000182947 */ /* 0x000fea0003800000 */
[----:B------:R-:W-:Y:S01]  /*03d0*/  ELECT P0, URZ, PT ;  /* 0x0000000000ff782f */ /* 0x000fe20003800000 */
[----:B------:R-:W-:Y:S01]  /*03e0*/  IMAD.MOV.U32 R2, RZ, RZ, 0x1 ;  /* 0x00000001ff027424 */ /* 0x000fe200078e00ff */
[----:B------:R-:W-:Y:S01]  /*03f0*/  UMOV UR5, 0x40 ;  /* 0x0000004000057882 */ /* 0x000fe20000000000 */
[----:B------:R-:W-:Y:S01]  /*0400*/  UVIRTCOUNT.DEALLOC.SMPOOL 0x80 ;  /* 0x000000800000784c */ /* 0x000fe20000000000 */
[----:B------:R-:W-:-:S09]  /*0410*/  ULEA UR5, UR4, UR5, 0x18 ;  /* 0x0000000504057291 */ /* 0x000fd2000f8ec0ff */
[----:B------:R5:W-:Y:S03]  /*0420*/  @P0 STS.U8 [UR5], R2 ;  /* 0x00000002ff000988 */ /* 0x000be60008000005 */
.L_x_5:
[----:B------:R-:W5:Y:S01]  /*0430*/  S2UR UR4, SR_CTAID.Z ;  /* 0x00000000000479c3 */ /* 0x000f620000002700 */
[----:B------:R-:W4:Y:S01]  /*0440*/  LDCU UR5, c[0x0][0x370] ;  /* 0x00006e00ff0577ac */ /* 0x000f220008000800 */
[----:B------:R-:W-:Y:S01]  /*0450*/  ISETP.GE.U32.AND P0, PT, R10, 0x20, PT ;  /* 0x000000200a00780c */ /* 0x000fe20003f06070 */
[----:B----4-:R-:W-:Y:S01]  /*0460*/  VIADD R4, R4, 0xffffffff ;  /* 0xffffffff04047836 */ /* 0x010fe20000000000 */
[C---:B------:R-:W-:Y:S01]  /*0470*/  ISETP.NE.U32.AND P3, PT, R10.reuse, RZ, PT ;  /* 0x000000ff0a00720c */ /* 0x040fe20003f65070 */
[----:B------:R-:W5:Y:S01]  /*0480*/  LDCU UR6, c[0x0][0x374] ;  /* 0x00006e80ff0677ac */ /* 0x000f620008000800 */
[----:B------:R-:W-:Y:S01]  /*0490*/  LEA R11, R10, UR11, 0x2 ;  /* 0x0000000b0a0b7c11 */ /* 0x000fe2000f8e10ff */
[----:B-----5:R-:W-:Y:S01]  /*04a0*/  VIADD R12, R13, 0xffffffff ;  /* 0xffffffff0d0c7836 */ /* 0x020fe20000000000 */
[----:B------:R-:W4:Y:S01]  /*04b0*/  S2UR UR15, SR_CTAID.X ;  /* 0x00000000000f79c3 */ /* 0x000f220000002500 */
[----:B------:R-:W5:Y:S01]  /*04c0*/  LDCU.64 UR12, c[0x0][0x3c0] ;  /* 0x00007800ff0c77ac */ /* 0x000f620008000a00 */
[----:B--2---:R-:W-:Y:S01]  /*04d0*/  R2UR UR10, R3 ;  /* 0x00000000030a72ca */ /* 0x004fe200000e0000 */
[----:B------:R-:W-:Y:S04]  /*04e0*/  BSSY.RECONVERGENT B0, `(.L_x_6) ;  /* 0x0000011000007945 */ /* 0x000fe80003800200 */
[----:B------:R2:W-:Y:S01]  /*04f0*/  @!P0 STS [R11], RZ ;  /* 0x000000ff0b008388 */ /* 0x0005e20000000800 */
[----:B------:R-:W-:-:S03]  /*0500*/  NOP ;  /* 0x0000000000007918 */ /* 0x000fc60000000000 */
[----:B------:R2:W-:Y:S01]  /*0510*/  @!P3 STS [UR11+0x24], R4 ;  /* 0x00002404ff00b988 */ /* 0x0005e2000800080b */
[----:B---3--:R-:W-:-:S03]  /*0520*/  UIMAD UR4, UR4, UR6, UR7 ;  /* 0x00000006040472a4 */ /* 0x008fc6000f8e0207 */
[----:B------:R2:W-:Y:S01]  /*0530*/  @!P3 STS [UR11+0x20], R12 ;  /* 0x0000200cff00b988 */ /* 0x0005e2000800080b */
[----:B----4-:R-:W-:-:S04]  /*0540*/  UIMAD UR4, UR4, UR5, UR15 ;  /* 0x00000005040472a4 */ /* 0x010fc8000f8e020f */
[----:B------:R-:W-:-:S04]  /*0550*/  UIMAD UR4, UR4, 0x180, URZ ;  /* 0x00000180040478a4 */ /* 0x000fc8000f8e02ff */
[----:B-----5:R-:W-:-:S04]  /*0560*/  UIADD3 UR8, UP0, UPT, UR4, UR12, URZ ;  /* 0x0000000c04087290 */ /* 0x020fc8000ff1e0ff */
[----:B------:R-:W-:Y:S01]  /*0570*/  ULEA.HI.X.SX32 UR9, UR4, UR13, 0x1, UP0 ;  /* 0x0000000d04097291 */ /* 0x000fe200080f0eff */
[----:B--2---:R-:W-:Y:S11]  /*0580*/  @P3 BRA `(.L_x_7) ;  /* 0x0000000000183947 */ /* 0x004ff60003800000 */
[----:B------:R-:W2:Y:S01]  /*0590*/  LDS R2, [UR11+0x8] ;  /* 0x0000080bff027984 */ /* 0x000ea20008000800 */
[----:B------:R-:W3:Y:S01]  /*05a0*/  LDC.64 R6, c[0x0][0x380] ;  /* 0x0000e000ff067b82 */ /* 0x000ee20000000a00 */
[----:B------:R-:W-:Y:S02]  /*05b0*/  IMAD.MOV.U32 R3, RZ, RZ, 0x70 ;  /* 0x00000070ff037424 */ /* 0x000fe400078e00ff */
[----:B---3--:R3:W-:Y:S03]  /*05c0*/  STS.64 [UR11], R6 ;  /* 0x00000006ff007988 */ /* 0x0087e60008000a0b */
[----:B--2---:R-:W-:-:S05]  /*05d0*/  LOP3.LUT R2, R2, 0x10, R3, 0xd8, !PT ;  /* 0x0000001002027812 */ /* 0x004fca00078ed803 */
[----:B------:R3:W-:Y:S02]  /*05e0*/  STS [UR11+0x8], R2 ;  /* 0x00000802ff007988 */ /* 0x0007e4000800080b */
.L_x_7:
[----:B------:R-:W-:Y:S05]  /*05f0*/  BSYNC.RECONVERGENT B0 ;  /* 0x0000000000007941 */ /* 0x000fea0003800200 */
.L_x_6:
[----:B------:R-:W-:Y:S04]  /*0600*/  BSSY.RECONVERGENT B0, `(.L_x_8) ;  /* 0x000000a000007945 */ /* 0x000fe80003800200 */
[----:B------:R-:W-:Y:S05]  /*0610*/  @P3 BRA `(.L_x_9) ;  /* 0x0000000000203947 */ /* 0x000fea0003800000 */
[----:B---3--:R-:W2:Y:S01]  /*0620*/  LDS R2, [UR11+0x34] ;  /* 0x0000340bff027984 */ /* 0x008ea20008000800 */
[----:B------:R-:W-:Y:S02]  /*0630*/  IMAD.MOV.U32 R3, RZ, RZ, 0x3f000000 ;  /* 0x3f000000ff037424 */ /* 0x000fe400078e00ff */
[----:B------:R-:W-:Y:S01]  /*0640*/  @!P3 IMAD.MOV.U32 R5, RZ, RZ, 0x7f ;  /* 0x0000007fff05b424 */ /* 0x000fe200078e00ff */
[----:B------:R-:W3:Y:S02]  /*0650*/  @!P3 LDS R6, [UR11+0x38] ;  /* 0x0000380bff06b984 */ /* 0x000ee40008000800 */
[----:B--2---:R-:W-:Y:S02]  /*0660*/  LOP3.LUT R2, R2, 0xff000000, R3, 0xb8, !PT ;  /* 0xff00000002027812 */ /* 0x004fe400078eb803 */
[----:B---3--:R-:W-:-:S03]  /*0670*/  @!P3 LOP3.LUT R3, R6, 0xff, R5, 0xb8, !PT ;  /* 0x000000ff0603b812 */ /* 0x008fc600078eb805 */
[----:B------:R2:W-:Y:S04]  /*0680*/  STS [UR11+0x34], R2 ;  /* 0x00003402ff007988 */ /* 0x0005e8000800080b */
[----:B------:R2:W-:Y:S02]  /*0690*/  @!P3 STS [UR11+0x38], R3 ;  /* 0x00003803ff00b988 */ /* 0x0005e4000800080b */
.L_x_9:
[----:B------:R-:W-:Y:S05]  /*06a0*/  BSYNC.RECONVERGENT B0 ;  /* 0x0000000000007941 */ /* 0x000fea0003800200 */
.L_x_8:
[----:B------:R-:W-:Y:S04]  /*06b0*/  BSSY.RECONVERGENT B0, `(.L_x_10) ;  /* 0x000000e000007945 */ /* 0x000fe80003800200 */
[----:B------:R-:W-:Y:S05]  /*06c0*/  @P3 BRA `(.L_x_11) ;  /* 0x0000000000303947 */ /* 0x000fea0003800000 */
[----:B--2---:R-:W2:Y:S01]  /*06d0*/  LDS R3, [UR11+0x34] ;  /* 0x0000340bff037984 */ /* 0x004ea20008000800 */
[----:B------:R-:W4:Y:S03]  /*06e0*/  LDC.64 R8, c[0x0][0x3a8] ;  /* 0x0000ea00ff087b82 */ /* 0x000f260000000a00 */
[----:B---3--:R-:W3:Y:S01]  /*06f0*/  LDS R2, [UR11+0x1c] ;  /* 0x00001c0bff027984 */ /* 0x008ee20008000800 */
[C---:B----4-:R-:W-:Y:S01]  /*0700*/  SHF.L.U64.HI R6, R8.reuse, 0x1, R9 ;  /* 0x0000000108067819 */ /* 0x050fe20000010209 */
[----:B------:R-:W-:-:S03]  /*0710*/  IMAD.SHL.U32 R5, R8, 0x2, RZ ;  /* 0x0000000208057824 */ /* 0x000fc600078e00ff */
[--C-:B------:R-:W-:Y:S02]  /*0720*/  SHF.R.U32.HI R7, RZ, 0x4, R6.reuse ;  /* 0x00000004ff077819 */ /* 0x100fe40000011606 */
[----:B------:R-:W-:-:S05]  /*0730*/  SHF.R.U64 R5, R5, 0x4, R6 ;  /* 0x0000000405057819 */ /* 0x000fca0000001206 */
[----:B------:R4:W-:Y:S01]  /*0740*/  STS [UR11+0xc], R5 ;  /* 0x00000c05ff007988 */ /* 0x0009e2000800080b */
[----:B--2---:R-:W-:Y:S02]  /*0750*/  LOP3.LUT R3, R3, 0x7, RZ, 0xb8, !PT ;  /* 0x0000000703037812 */ /* 0x004fe400078eb8ff */
[----:B---3--:R-:W-:-:S03]  /*0760*/  LOP3.LUT R2, R2, 0xf, R7, 0xb8, !PT ;  /* 0x0000000f02027812 */ /* 0x008fc600078eb807 */
[----:B------:R4:W-:Y:S04]  /*0770*/  STS [UR11+0x34], R3 ;  /* 0x00003403ff007988 */ /* 0x0009e8000800080b */
[----:B------:R4:W-:Y:S02]  /*0780*/  STS [UR11+0x1c], R2 ;  /* 0x00001c02ff007988 */ /* 0x0009e4000800080b */
.L_x_11:
[----:B------:R-:W-:Y:S05]  /*0790*/  BSYNC.RECONVERGENT B0 ;  /* 0x0000000000007941 */ /* 0x000fea0003800200 */
.L_x_10:
[----:B------:R-:W-:Y:S04]  /*07a0*/  BSSY.RECONVERGENT B1, `(.L_x_12) ;  /* 0x000001a000017945 */ /* 0x000fe80003800200 */
[----:B------:R-:W-:Y:S04]  /*07b0*/  BSSY.RELIABLE B0, `(.L_x_13) ;  /* 0x0000015000007945 */ /* 0x000fe80003800100 */
[----:B------:R-:W-:Y:S05]  /*07c0*/  @P3 BRA `(.L_x_14) ;  /* 0x0000000000203947 */ /* 0x000fea0003800000 */
[----:B--234-:R-:W2:Y:S02]  /*07d0*/  LDS R2, [UR11+0x34] ;  /* 0x0000340bff027984 */ /* 0x01cea40008000800 */
[----:B--2---:R-:W-:-:S05]  /*07e0*/  LOP3.LUT R2, R2, 0x38, RZ, 0xb8, !PT ;  /* 0x0000003802027812 */ /* 0x004fca00078eb8ff */
[----:B------:R2:W-:Y:S01]  /*07f0*/  STS [UR11+0x34], R2 ;  /* 0x00003402ff007988 */ /* 0x0005e2000800080b */
[----:B------:R-:W-:Y:S05]  /*0800*/  @P3 BRA `(.L_x_15) ;  /* 0x0000000000203947 */ /* 0x000fea0003800000 */
[----:B--2---:R-:W2:Y:S01]  /*0810*/  LDS R2, [UR11+0x8] ;  /* 0x0000080bff027984 */ /* 0x004ea20008000800 */
[----:B------:R-:W-:-:S05]  /*0820*/  IMAD.MOV.U32 R3, RZ, RZ, 0x780 ;  /* 0x00000780ff037424 */ /* 0x000fca00078e00ff */
[----:B--2---:R-:W-:-:S05]  /*0830*/  LOP3.LUT R2, R2, 0x300, R3, 0xd8, !PT ;  /* 0x0000030002027812 */ /* 0x004fca00078ed803 */
[----:B------:R5:W-:Y:S02]  /*0840*/  STS [UR11+0x8], R2 ;  /* 0x00000802ff007988 */ /* 0x000be4000800080b */
.L_x_14:
[----:B------:R-:W-:Y:S05]  /*0850*/  @P3 BRA `(.L_x_16) ;  /* 0x0000000000283947 */ /* 0x000fea0003800000 */
[----:B--2345:R-:W2:Y:S02]  /*0860*/  LDS R2, [UR11+0x8] ;  /* 0x0000080bff027984 */ /* 0x03cea40008000800 */
[----:B--2---:R-:W-:-:S05]  /*0870*/  LOP3.LUT R2, R2, 0x1800, RZ, 0xb8, !PT ;  /* 0x0000180002027812 */ /* 0x004fca00078eb8ff */
[----:B------:R3:W-:Y:S02]  /*0880*/  STS [UR11+0x8], R2 ;  /* 0x00000802ff007988 */ /* 0x0007e4000800080b */
.L_x_15:
[----:B------:R-:W-:Y:S05]  /*0890*/  @P3 BREAK.RELIABLE B0 ;  /* 0x0000000000003942 */ /* 0x000fea0003800100 */
[----:B------:R-:W-:Y:S05]  /*08a0*/  @P3 BRA `(.L_x_17) ;  /* 0x0000000000243947 */ /* 0x000fea0003800000 */
[----:B------:R-:W4:Y:S01]  /*08b0*/  LDS R3, [UR11+0x8] ;  /* 0x0000080bff037984 */ /* 0x000f220008000800 */
[----:B--23--:R-:W-:-:S05]  /*08c0*/  IMAD.MOV.U32 R2, RZ, RZ, 0x6000 ;  /* 0x00006000ff027424 */ /* 0x00cfca00078e00ff */
[----:B----4-:R-:W-:-:S04]  /*08d0*/  LOP3.LUT R2, R3, 0x6000, R2, 0xd8, !PT ;  /* 0x0000600003027812 */ /* 0x010fc800078ed802 */
[----:B------:R-:W-:-:S05]  /*08e0*/  LOP3.LUT R2, R2, 0x400000, RZ, 0xb8, !PT ;  /* 0x0040000002027812 */ /* 0x000fca00078eb8ff */
[----:B------:R2:W-:Y:S02]  /*08f0*/  STS [UR11+0x8], R2 ;  /* 0x00000802ff007988 */ /* 0x0005e4000800080b */
.L_x_16:
[----:B------:R-:W-:Y:S05]  /*0900*/  BSYNC.RELIABLE B0 ;  /* 0x0000000000007941 */ /* 0x000fea0003800100 */
.L_x_13:
[----:B--2345:R-:W2:Y:S02]  /*0910*/  @!P3 LDS R2, [UR11+0x8] ;  /* 0x0000080bff02b984 */ /* 0x03cea40008000800 */
[----:B--2---:R-:W-:-:S05]  /*0920*/  @!P3 LOP3.LUT R2, R2, 0x8000, RZ, 0xb8, !PT ;  /* 0x000080000202b812 */ /* 0x004fca00078eb8ff */
[----:B------:R4:W-:Y:S02]  /*0930*/  @!P3 STS [UR11+0x8], R2 ;  /* 0x00000802ff00b988 */ /* 0x0009e4000800080b */
.L_x_17:
[----:B------:R-:W-:Y:S05]  /*0940*/  BSYNC.RECONVERGENT B1 ;  /* 0x0000000000017941 */ /* 0x000fea0003800200 */
.L_x_12:
[----:B------:R-:W-:Y:S05]  /*0950*/  WARPSYNC.ALL ;  /* 0x0000000000007948 */ /* 0x000fea0003800000 */
[----:B------:R-:W-:Y:S01]  /*0960*/  NOP ;  /* 0x0000000000007918 */ /* 0x000fe20000000000 */
[----:B------:R-:W-:Y:S05]  /*0970*/  @P0 BRA `(.L_x_18) ;  /* 0x0000000000300947 */ /* 0x000fea0003800000 */
[----:B--234-:R-:W2:Y:S01]  /*0980*/  S2R R2, SR_LANEID ;  /* 0x0000000000027919 */ /* 0x01cea20000000000 */
[----:B------:R-:W-:Y:S05]  /*0990*/  WARPSYNC.ALL ;  /* 0x0000000000007948 */ /* 0x000fea0003800000 */
[----:B------:R-:W-:Y:S01]  /*09a0*/  NOP ;  /* 0x0000000000007918 */ /* 0x000fe20000000000 */
[----:B--2---:R-:W-:-:S05]  /*09b0*/  IMAD.SHL.U32 R5, R2, 0x4, RZ ;  /* 0x0000000402057824 */ /* 0x004fca00078e00ff */
[----:B------:R-:W2:Y:S01]  /*09c0*/  LDS R7, [R5+UR11] ;  /* 0x0000000b05077984 */ /* 0x000ea20008000800 */
[----:B------:R-:W-:-:S05]  /*09d0*/  IADD3 R2, P1, PT, R5, UR8, RZ ;  /* 0x0000000805027c10 */ /* 0x000fca000ff3e0ff */
[----:B------:R-:W-:-:S05]  /*09e0*/  IMAD.X R3, RZ, RZ, UR9, P1 ;  /* 0x00000009ff037e24 */ /* 0x000fca00088e06ff */
[----:B--2---:R5:W2:Y:S01]  /*09f0*/  ATOMG.E.EXCH.STRONG.GPU PT, RZ, [R2], R7 ;  /* 0x0000000702ff73a8 */ /* 0x004aa200041ee100 */
[----:B------:R-:W-:-:S04]  /*0a00*/  DEPBAR {5,4,3,2,1,0} ;  /* 0x0000003f0000791a */ /* 0x000fc80000000000 */
[----:B------:R-:W3:Y:S02]  /*0a10*/  CCTL.E.C.LDCU.IV.DEEP [UR8] ;  /* 0x0000000008007540 */ /* 0x000ee40009c08000 */
[----:B---3--:R5:W-:Y:S01]  /*0a20*/  UTMACCTL.IV [UR8] ;  /* 0x00000000080079b9 */ /* 0x008be20008000000 */
[----:B------:R-:W-:Y:S01]  /*0a30*/  NOP ;  /* 0x0000000000007918 */ /* 0x000fe20000000000 */
.L_x_18:
[----:B------:R-:W-:Y:S05]  /*0a40*/  @P0 BRA `(.L_x_19) ;  /* 0x00000000000c0947 */ /* 0x000fea0003800000 */
[----:B------:R0:W-:Y:S01]  /*0a50*/  UTMACMDFLUSH ;  /* 0x00000000000079b7 */ /* 0x0001e20000000000 */
[----:B------:R-:W-:Y:S05]  /*0a60*/  @P0 BRA `(.L_x_19) ;  /* 0x0000000000040947 */ /* 0x000fea0003800000 */
[----:B------:R-:W-:-:S04]  /*0a70*/  DEPBAR.LE SB0, 0x0 ;  /* 0x000080000000791a */ /* 0x000fc80000000000 */
.L_x_19:
[----:B------:R-:W-:Y:S05]  /*0a80*/  WARPSYNC.ALL ;  /* 0x0000000000007948 */ /* 0x000fea0003800000 */
[----:B------:R-:W-:Y:S01]  /*0a90*/  NOP ;  /* 0x0000000000007918 */ /* 0x000fe20000000000 */
[----:B--2---:R-:W-:Y:S06]  /*0aa0*/  BAR.SYNC.DEFER_BLOCKING 0x0 ;  /* 0x0000000000007b1d */ /* 0x004fec0000010000 */
[----:B------:R-:W-:Y:S02]  /*0ab0*/  BSSY.RECONVERGENT B1, `(.L_x_20) ;  /* 0x000000b000017945 */ /* 0x000fe40003800200 */
[----:B------:R-:W-:Y:S06]  /*0ac0*/  BAR.SYNC.DEFER_BLOCKING 0x0 ;  /* 0x0000000000007b1d */ /* 0x000fec0000010000 */
[----:B------:R2:W-:Y:S01]  /*0ad0*/  @!P0 STS [R11], RZ ;  /* 0x000000ff0b008388 */ /* 0x0005e20000000800 */
[----:B------:R-:W-:Y:S01]  /*0ae0*/  NOP ;  /* 0x0000000000007918 */ /* 0x000fe20000000000 */
[----:B------:R-:W-:Y:S05]  /*0af0*/  @P3 BRA `(.L_x_21) ;  /* 0x0000000000183947 */ /* 0x000fea0003800000 */
[----:B---345:R-:W3:Y:S01]  /*0b00*/  LDS R2, [UR11+0x8] ;  /* 0x0000080bff027984 */ /* 0x038ee20008000800 */
[----:B------:R-:W4:Y:S01]  /*0b10*/  LDC.64 R6, c[0x0][0x388] ;  /* 0x0000e200ff067b82 */ /* 0x000f220000000a00 */
[----:B------:R-:W-:Y:S02]  /*0b20*/  IMAD.MOV.U32 R3, RZ, RZ, 0x70 ;  /* 0x00000070ff037424 */ /* 0x000fe400078e00ff */
[----:B----4-:R4:W-:Y:S03]  /*0b30*/  STS.64 [UR11], R6 ;  /* 0x00000006ff007988 */ /* 0x0109e60008000a0b */
[----:B---3--:R-:W-:-:S05]  /*0b40*/  LOP3.LUT R2, R2, 0x10, R3, 0xd8, !PT ;  /* 0x0000001002027812 */ /* 0x008fca00078ed803 */
[----:B------:R4:W-:Y:S02]  /*0b50*/  STS [UR11+0x8], R2 ;  /* 0x00000802ff007988 */ /* 0x0009e4000800080b */
.L_x_21:
[----:B-----5:R-:W-:Y:S05]  /*0b60*/  BSYNC.RECONVERGENT B1 ;  /* 0x0000000000017941 */ /* 0x020fea0003800200 */
.L_x_20:
[----:B------:R-:W-:Y:S04]  /*0b70*/  BSSY.RECONVERGENT B2, `(.L_x_22) ;  /* 0x000000f000027945 */ /* 0x000fe80003800200 */
[----:B------:R-:W-:Y:S04]  /*0b80*/  BSSY.RELIABLE B1, `(.L_x_23) ;  /* 0x000000c000017945 */ /* 0x000fe80003800100 */
[----:B------:R-:W-:Y:S05]  /*0b90*/  @P3 BRA `(.L_x_24) ;  /* 0x0000000000283947 */ /* 0x000fea0003800000 */
[----:B---34-:R-:W3:Y:S01]  /*0ba0*/  LDS R2, [UR11+0x34] ;  /* 0x0000340bff027984 */ /* 0x018ee20008000800 */
[----:B------:R-:W-:Y:S01]  /*0bb0*/  IMAD.MOV.U32 R3, RZ, RZ, 0x3f000000 ;  /* 0x3f000000ff037424 */ /* 0x000fe200078e00ff */
[----:B------:R-:W-:Y:S05]  /*0bc0*/  @P3 BREAK.RELIABLE B1 ;  /* 0x0000000000013942 */ /* 0x000fea0003800100 */
[----:B---3--:R-:W-:-:S05]  /*0bd0*/  LOP3.LUT R2, R2, 0xff000000, R3, 0xb8, !PT ;  /* 0xff00000002027812 */ /* 0x008fca00078eb803 */
[----:B------:R3:W-:Y:S01]  /*0be0*/  STS [UR11+0x34], R2 ;  /* 0x00003402ff007988 */ /* 0x0007e2000800080b */
[----:B------:R-:W-:Y:S05]  /*0bf0*/  @P3 BRA `(.L_x_25) ;  /* 0x0000000000183947 */ /* 0x000fea0003800000 */
[----:B---3--:R-:W3:Y:S01]  /*0c00*/  LDS R2, [UR11+0x38] ;  /* 0x0000380bff027984 */ /* 0x008ee20008000800 */
[----:B------:R-:W-:-:S05]  /*0c10*/  IMAD.MOV.U32 R3, RZ, RZ, 0xff ;  /* 0x000000ffff037424 */ /* 0x000fca00078e00ff */
[----:B---3--:R-:W-:-:S05]  /*0c20*/  LOP3.LUT R2, R2, 0xff, R3, 0xb8, !PT ;  /* 0x000000ff02027812 */ /* 0x008fca00078eb803 */
[----:B------:R5:W-:Y:S02]  /*0c30*/  STS [UR11+0x38], R2 ;  /* 0x00003802ff007988 */ /* 0x000be4000800080b */
.L_x_24:
[----:B------:R-:W-:Y:S05]  /*0c40*/  BSYNC.RELIABLE B1 ;  /* 0x0000000000017941 */ /* 0x000fea0003800100 */
.L_x_23:
[----:B------:R2:W-:Y:S02]  /*0c50*/  @!P3 STS [UR11+0x20], R12 ;  /* 0x0000200cff00b988 */ /* 0x0005e4000800080b */
.L_x_25:
[----:B------:R-:W-:Y:S05]  /*0c60*/  BSYNC.RECONVERGENT B2 ;  /* 0x0000000000027941 */ /* 0x000fea0003800200 */
.L_x_22:
[----:B------:R-:W-:Y:S05]  /*0c70*/  WARPSYNC.ALL ;  /* 0x0000000000007948 */ /* 0x000fea0003800000 */
[----:B------:R-:W-:Y:S01]  /*0c80*/  NOP ;  /* 0x0000000000007918 */ /* 0x000fe20000000000 */
[----:B------:R-:W2:Y:S01]  /*0c90*/  LDC R5, c[0x0][0x39c] ;  /* 0x0000e700ff057b82 */ /* 0x000ea20000000800 */
[----:B------:R-:W-:Y:S01]  /*0ca0*/  BSSY.RECONVERGENT B2, `(.L_x_26) ;  /* 0x0000010000027945 */ /* 0x000fe20003800200 */
[----:B--2---:R-:W-:-:S05]  /*0cb0*/  VIADD R5, R5, 0xffffffff ;  /* 0xffffffff05057836 */ /* 0x004fca0000000000 */
[----:B------:R2:W-:Y:S01]  /*0cc0*/  @!P3 STS [UR11+0x24], R5 ;  /* 0x00002405ff00b988 */ /* 0x0005e2000800080b */
[----:B------:R-:W-:Y:S05]  /*0cd0*/  @P3 BRA `(.L_x_27) ;  /* 0x0000000000303947 */ /* 0x000fea0003800000 */
[----:B------:R-:W2:Y:S01]  /*0ce0*/  LDS R3, [UR11+0x34] ;  /* 0x0000340bff037984 */ /* 0x000ea20008000800 */
[----:B----4-:R-:W4:Y:S03]  /*0cf0*/  LDC.64 R6, c[0x0][0x3b0] ;  /* 0x0000ec00ff067b82 */ /* 0x010f260000000a00 */
[----:B---3-5:R-:W3:Y:S01]  /*0d00*/  LDS R2, [UR11+0x1c] ;  /* 0x00001c0bff027984 */ /* 0x028ee20008000800 */
        /* <DEDUP_REMOVED lines=9> */
.L_x_27:
[----:B------:R-:W-:Y:S05]  /*0da0*/  BSYNC.RECONVERGENT B2 ;  /* 0x0000000000027941 */ /* 0x000fea0003800200 */
.L_x_26:
[----:B------:R-:W-:Y:S04]  /*0db0*/  BSSY.RECONVERGENT B3, `(.L_x_28) ;  /* 0x000001a000037945 */ /* 0x000fe80003800200 */
[----:B------:R-:W-:Y:S04]  /*0dc0*/  BSSY.RELIABLE B2, `(.L_x_29) ;  /* 0x0000015000027945 */ /* 0x000fe80003800100 */
[----:B------:R-:W-:Y:S05]  /*0dd0*/  @P3 BRA `(.L_x_30) ;  /* 0x0000000000203947 */ /* 0x000fea0003800000 */
[----:B---345:R-:W3:Y:S02]  /*0de0*/  LDS R2, [UR11+0x34] ;  /* 0x0000340bff027984 */ /* 0x038ee40008000800 */
[----:B---3--:R-:W-:-:S05]  /*0df0*/  LOP3.LUT R2, R2, 0x38, RZ, 0xb8, !PT ;  /* 0x0000003802027812 */ /* 0x008fca00078eb8ff */
[----:B------:R3:W-:Y:S01]  /*0e00*/  STS [UR11+0x34], R2 ;  /* 0x00003402ff007988 */ /* 0x0007e2000800080b */
[----:B------:R-:W-:Y:S05]  /*0e10*/  @P3 BRA `(.L_x_31) ;  /* 0x0000000000203947 */ /* 0x000fea0003800000 */
[----:B---3--:R-:W3:Y:S01]  /*0e20*/  LDS R2, [UR11+0x8] ;  /* 0x0000080bff027984 */ /* 0x008ee20008000800 */
[----:B------:R-:W-:-:S05]  /*0e30*/  IMAD.MOV.U32 R3, RZ, RZ, 0x780 ;  /* 0x00000780ff037424 */ /* 0x000fca00078e00ff */
[----:B---3--:R-:W-:-:S05]  /*0e40*/  LOP3.LUT R2, R2, 0x300, R3, 0xd8, !PT ;  /* 0x0000030002027812 */ /* 0x008fca00078ed803 */
[----:B------:R3:W-:Y:S02]  /*0e50*/  STS [UR11+0x8], R2 ;  /* 0x00000802ff007988 */ /* 0x0007e4000800080b */
.L_x_30:
[----:B------:R-:W-:Y:S05]  /*0e60*/  @P3 BRA `(.L_x_32) ;  /* 0x0000000000283947 */ /* 0x000fea0003800000 */
[----:B---345:R-:W3:Y:S02]  /*0e70*/  LDS R2, [UR11+0x8] ;  /* 0x0000080bff027984 */ /* 0x038ee40008000800 */
[----:B---3--:R-:W-:-:S05]  /*0e80*/  LOP3.LUT R2, R2, 0x1800, RZ, 0xb8, !PT ;  /* 0x0000180002027812 */ /* 0x008fca00078eb8ff */
[----:B------:R4:W-:Y:S02]  /*0e90*/  STS [UR11+0x8], R2 ;  /* 0x00000802ff007988 */ /* 0x0009e4000800080b */
.L_x_31:
[----:B------:R-:W-:Y:S05]  /*0ea0*/  @P3 BREAK.RELIABLE B2 ;  /* 0x0000000000023942 */ /* 0x000fea0003800100 */
[----:B------:R-:W-:Y:S05]  /*0eb0*/  @P3 BRA `(.L_x_33) ;  /* 0x0000000000243947 */ /* 0x000fea0003800000 */
[----:B---34-:R-:W3:Y:S01]  /*0ec0*/  LDS R2, [UR11+0x8] ;  /* 0x0000080bff027984 */ /* 0x018ee20008000800 */
[----:B------:R-:W-:-:S05]  /*0ed0*/  IMAD.MOV.U32 R3, RZ, RZ, 0x6000 ;  /* 0x00006000ff037424 */ /* 0x000fca00078e00ff */
[----:B---3--:R-:W-:-:S04]  /*0ee0*/  LOP3.LUT R2, R2, 0x6000, R3, 0xd8, !PT ;  /* 0x0000600002027812 */ /* 0x008fc800078ed803 */
[----:B------:R-:W-:-:S05]  /*0ef0*/  LOP3.LUT R2, R2, 0x400000, RZ, 0xb8, !PT ;  /* 0x0040000002027812 */ /* 0x000fca00078eb8ff */
[----:B------:R3:W-:Y:S02]  /*0f00*/  STS [UR11+0x8], R2 ;  /* 0x00000802ff007988 */ /* 0x0007e4000800080b */
.L_x_32:
[----:B------:R-:W-:Y:S05]  /*0f10*/  BSYNC.RELIABLE B2 ;  /* 0x0000000000027941 */ /* 0x000fea0003800100 */
.L_x_29:
[----:B---345:R-:W3:Y:S02]  /*0f20*/  @!P3 LDS R2, [UR11+0x8] ;  /* 0x0000080bff02b984 */ /* 0x038ee40008000800 */
[----:B---3--:R-:W-:-:S05]  /*0f30*/  @!P3 LOP3.LUT R2, R2, 0x8000, RZ, 0xb8, !PT ;  /* 0x000080000202b812 */ /* 0x008fca00078eb8ff */
[----:B------:R5:W-:Y:S02]  /*0f40*/  @!P3 STS [UR11+0x8], R2 ;  /* 0x00000802ff00b988 */ /* 0x000be4000800080b */
.L_x_33:
[----:B------:R-:W-:Y:S05]  /*0f50*/  BSYNC.RECONVERGENT B3 ;  /* 0x0000000000037941 */ /* 0x000fea0003800200 */
.L_x_28:
[----:B------:R-:W-:Y:S05]  /*0f60*/  WARPSYNC.ALL ;  /* 0x0000000000007948 */ /* 0x000fea0003800000 */
[----:B------:R-:W-:Y:S01]  /*0f70*/  NOP ;  /* 0x0000000000007918 */ /* 0x000fe20000000000 */
[----:B------:R-:W-:-:S04]  /*0f80*/  UIADD3 UR5, UPT, UPT, UR4, 0x80, URZ ;  /* 0x0000008004057890 */ /* 0x000fc8000fffe0ff */
[----:B------:R-:W-:-:S04]  /*0f90*/  UIADD3 UR32, UP0, UPT, UR5, UR12, URZ ;  /* 0x0000000c05207290 */ /* 0x000fc8000ff1e0ff */
[----:B------:R-:W-:Y:S01]  /*0fa0*/  ULEA.HI.X.SX32 UR33, UR5, UR13, 0x1, UP0 ;  /* 0x0000000d05217291 */ /* 0x000fe200080f0eff */
[----:B------:R-:W-:Y:S11]  /*0fb0*/  @P0 BRA `(.L_x_34) ;  /* 0x0000000000300947 */ /* 0x000ff60003800000 */
[----:B---345:R-:W3:Y:S01]  /*0fc0*/  S2R R2, SR_LANEID ;  /* 0x0000000000027919 */ /* 0x038ee20000000000 */
[----:B------:R-:W-:Y:S05]  /*0fd0*/  WARPSYNC.ALL ;  /* 0x0000000000007948 */ /* 0x000fea0003800000 */
[----:B------:R-:W-:Y:S01]  /*0fe0*/  NOP ;  /* 0x0000000000007918 */ /* 0x000fe20000000000 */
[----:B---3--:R-:W-:-:S05]  /*0ff0*/  IMAD.SHL.U32 R6, R2, 0x4, RZ ;  /* 0x0000000402067824 */ /* 0x008fca00078e00ff */
[----:B------:R-:W3:Y:S01]  /*1000*/  LDS R7, [R6+UR11] ;  /* 0x0000000b06077984 */ /* 0x000ee20008000800 */
[----:B------:R-:W-:-:S05]  /*1010*/  IADD3 R2, P1, PT, R6, UR32, RZ ;  /* 0x0000002006027c10 */ /* 0x000fca000ff3e0ff */
[----:B------:R-:W-:-:S05]  /*1020*/  IMAD.X R3, RZ, RZ, UR33, P1 ;  /* 0x00000021ff037e24 */ /* 0x000fca00088e06ff */
[----:B---3--:R3:W4:Y:S01]  /*1030*/  ATOMG.E.EXCH.STRONG.GPU PT, RZ, [R2], R7 ;  /* 0x0000000702ff73a8 */ /* 0x00872200041ee100 */
[----:B------:R-:W-:-:S04]  /*1040*/  DEPBAR {5,4,3,2,1,0} ;  /* 0x0000003f0000791a */ /* 0x000fc80000000000 */
[----:B------:R-:W5:Y:S02]  /*1050*/  CCTL.E.C.LDCU.IV.DEEP [UR32] ;  /* 0x0000000020007540 */ /* 0x000f640009c08000 */
[----:B-----5:R3:W-:Y:S01]  /*1060*/  UTMACCTL.IV [UR32] ;  /* 0x00000000200079b9 */ /* 0x0207e20008000000 */
[----:B------:R-:W-:Y:S01]  /*1070*/  NOP ;  /* 0x0000000000007918 */ /* 0x000fe20000000000 */
.L_x_34:
[----:B------:R-:W-:Y:S05]  /*1080*/  @P0 BRA `(.L_x_35) ;  /* 0x00000000000c0947 */ /* 0x000fea0003800000 */
[----:B------:R0:W-:Y:S01]  /*1090*/  UTMACMDFLUSH ;  /* 0x00000000000079b7 */ /* 0x0001e20000000000 */
[----:B------:R-:W-:Y:S05]  /*10a0*/  @P0 BRA `(.L_x_35) ;  /* 0x0000000000040947 */ /* 0x000fea0003800000 */
[----:B------:R-:W-:-:S04]  /*10b0*/  DEPBAR.LE SB0, 0x0 ;  /* 0x000080000000791a */ /* 0x000fc80000000000 */
.L_x_35:
[----:B------:R-:W-:Y:S05]  /*10c0*/  WARPSYNC.ALL ;  /* 0x0000000000007948 */ /* 0x000fea0003800000 */
[----:B------:R-:W-:Y:S01]  /*10d0*/  NOP ;  /* 0x0000000000007918 */ /* 0x000fe20000000000 */
[----:B----4-:R-:W-:Y:S06]  /*10e0*/  BAR.SYNC.DEFER_BLOCKING 0x0 ;  /* 0x0000000000007b1d */ /* 0x010fec0000010000 */
[----:B------:R-:W-:Y:S02]  /*10f0*/  BSSY.RECONVERGENT B3, `(.L_x_36) ;  /* 0x000000b000037945 */ /* 0x000fe40003800200 */
[----:B------:R-:W-:Y:S06]  /*1100*/  BAR.SYNC.DEFER_BLOCKING 0x0 ;  /* 0x0000000000007b1d */ /* 0x000fec0000010000 */
[----:B------:R4:W-:Y:S01]  /*1110*/  @!P0 STS [R11], RZ ;  /* 0x000000ff0b008388 */ /* 0x0009e20000000800 */
[----:B------:R-:W-:Y:S01]  /*1120*/  NOP ;  /* 0x0000000000007918 */ /* 0x000fe20000000000 */
[----:B------:R-:W-:Y:S05]  /*1130*/  @P3 BRA `(.L_x_37) ;  /* 0x0000000000183947 */ /* 0x000fea0003800000 */
[----:B---3-5:R-:W3:Y:S01]  /*1140*/  LDS R2, [UR11+0x8] ;  /* 0x0000080bff027984 */ /* 0x028ee20008000800 */
[----:B------:R-:W5:Y:S01]  /*1150*/  LDC.64 R6, c[0x0][0x390] ;  /* 0x0000e400ff067b82 */ /* 0x000f620000000a00 */
[----:B------:R-:W-:Y:S02]  /*1160*/  IMAD.MOV.U32 R3, RZ, RZ, 0x70 ;  /* 0x00000070ff037424 */ /* 0x000fe400078e00ff */
[----:B-----5:R5:W-:Y:S03]  /*1170*/  STS.64 [UR11], R6 ;  /* 0x00000006ff007988 */ /* 0x020be60008000a0b */
[----:B---3--:R-:W-:-:S05]  /*1180*/  LOP3.LUT R2, R2, 0x10, R3, 0xd8, !PT ;  /* 0x0000001002027812 */ /* 0x008fca00078ed803 */
[----:B------:R5:W-:Y:S02]  /*1190*/  STS [UR11+0x8], R2 ;  /* 0x00000802ff007988 */ /* 0x000be4000800080b */
.L_x_37:
[----:B---3--:R-:W-:Y:S05]  /*11a0*/  BSYNC.RECONVERGENT B3 ;  /* 0x0000000000037941 */ /* 0x008fea0003800200 */
.L_x_36:
[----:B------:R-:W-:Y:S04]  /*11b0*/  BSSY.RECONVERGENT B4, `(.L_x_38) ;  /* 0x0000011000047945 */ /* 0x000fe80003800200 */
[----:B------:R-:W-:Y:S04]  /*11c0*/  BSSY.RELIABLE B3, `(.L_x_39) ;  /* 0x000000e000037945 */ /* 0x000fe80003800100 */
[----:B------:R-:W-:Y:S05]  /*11d0*/  @P3 BRA `(.L_x_40) ;  /* 0x0000000000243947 */ /* 0x000fea0003800000 */
[----:B-----5:R-:W3:Y:S01]  /*11e0*/  LDS R2, [UR11+0x34] ;  /* 0x0000340bff027984 */ /* 0x020ee20008000800 */
[----:B------:R-:W-:-:S05]  /*11f0*/  IMAD.MOV.U32 R3, RZ, RZ, 0x3f000000 ;  /* 0x3f000000ff037424 */ /* 0x000fca00078e00ff */
[----:B---3--:R-:W-:-:S05]  /*1200*/  LOP3.LUT R2, R2, 0xff000000, R3, 0xb8, !PT ;  /* 0xff00000002027812 */ /* 0x008fca00078eb803 */
[----:B------:R3:W-:Y:S01]  /*1210*/  STS [UR11+0x34], R2 ;  /* 0x00003402ff007988 */ /* 0x0007e2000800080b */
[----:B------:R-:W-:Y:S05]  /*1220*/  @P3 BRA `(.L_x_41) ;  /* 0x00000000001c3947 */ /* 0x000fea0003800000 */
[----:B---3--:R-:W3:Y:S01]  /*1230*/  LDS R2, [UR11+0x38] ;  /* 0x0000380bff027984 */ /* 0x008ee20008000800 */
[----:B------:R-:W-:-:S05]  /*1240*/  IMAD.MOV.U32 R3, RZ, RZ, 0x7f ;  /* 0x0000007fff037424 */ /* 0x000fca00078e00ff */
[----:B---3--:R-:W-:-:S05]  /*1250*/  LOP3.LUT R2, R2, 0xff, R3, 0xb8, !PT ;  /* 0x000000ff02027812 */ /* 0x008fca00078eb803 */
[----:B------:R3:W-:Y:S02]  /*1260*/  STS [UR11+0x38], R2 ;  /* 0x00003802ff007988 */ /* 0x0007e4000800080b */
.L_x_40:
[----:B------:R-:W-:Y:S05]  /*1270*/  @P3 BREAK.RELIABLE B3 ;  /* 0x0000000000033942 */ /* 0x000fea0003800100 */
[----:B------:R-:W-:Y:S05]  /*1280*/  @P3 BRA `(.L_x_42) ;  /* 0x00000000000c3947 */ /* 0x000fea0003800000 */
[----:B------:R2:W-:Y:S02]  /*1290*/  STS [UR11+0x20], R5 ;  /* 0x00002005ff007988 */ /* 0x0005e4000800080b */
.L_x_41:
[----:B------:R-:W-:Y:S05]  /*12a0*/  BSYNC.RELIABLE B3 ;  /* 0x0000000000037941 */ /* 0x000fea0003800100 */
.L_x_39:
[----:B------:R2:W-:Y:S02]  /*12b0*/  @!P3 STS [UR11+0x24], R4 ;  /* 0x00002404ff00b988 */ /* 0x0005e4000800080b */
.L_x_42:
[----:B------:R-:W-:Y:S05]  /*12c0*/  BSYNC.RECONVERGENT B4 ;  /* 0x0000000000047941 */ /* 0x000fea0003800200 */
.L_x_38:
[----:B------:R-:W-:Y:S05]  /*12d0*/  WARPSYNC.ALL ;  /* 0x0000000000007948 */ /* 0x000fea0003800000 */
[----:B------:R-:W-:Y:S01]  /*12e0*/  NOP ;  /* 0x0000000000007918 */ /* 0x000fe20000000000 */
[----:B------:R-:W-:Y:S04]  /*12f0*/  BSSY.RECONVERGENT B4, `(.L_x_43) ;  /* 0x000000e000047945 */ /* 0x000fe80003800200 */
[----:B------:R-:W-:Y:S05]  /*1300*/  @P3 BRA `(.L_x_44) ;  /* 0x0000000000303947 */ /* 0x000fea0003800000 */
[----:B------:R-:W2:Y:S02]  /*1310*/  LDS R3, [UR11+0x34] ;  /* 0x0000340bff037984 */ /* 0x000ea40008000800 */
[----:B--2---:R-:W2:Y:S02]  /*1320*/  LDC.64 R4, c[0x0][0x3b8] ;  /* 0x0000ee00ff047b82 */ /* 0x004ea40000000a00 */
[----:B---3-5:R-:W3:Y:S01]  /*1330*/  LDS R2, [UR11+0x1c] ;  /* 0x00001c0bff027984 */ /* 0x028ee20008000800 */
[C---:B--2---:R-:W-:Y:S01]  /*1340*/  SHF.L.U64.HI R5, R4.reuse, 0x1, R5 ;  /* 0x0000000104057819 */ /* 0x044fe20000010205 */
[----:B------:R-:W-:-:S03]  /*1350*/  IMAD.SHL.U32 R4, R4, 0x2, RZ ;  /* 0x0000000204047824 */ /* 0x000fc600078e00ff */
[--C-:B------:R-:W-:Y:S02]  /*1360*/  SHF.R.U32.HI R7, RZ, 0x4, R5.reuse ;  /* 0x00000004ff077819 */ /* 0x100fe40000011605 */
[----:B------:R-:W-:-:S05]  /*1370*/  SHF.R.U64 R4, R4, 0x4, R5 ;  /* 0x0000000404047819 */ /* 0x000fca0000001205 */
[----:B------:R2:W-:Y:S01]  /*1380*/  STS [UR11+0xc], R4 ;  /* 0x00000c04ff007988 */ /* 0x0005e2000800080b */
[----:B------:R-:W-:Y:S02]  /*1390*/  LOP3.LUT R3, R3, 0x7, RZ, 0xb8, !PT ;  /* 0x0000000703037812 */ /* 0x000fe400078eb8ff */
[----:B---3--:R-:W-:-:S03]  /*13a0*/  LOP3.LUT R2, R2, 0xf, R7, 0xb8, !PT ;  /* 0x0000000f02027812 */ /* 0x008fc600078eb807 */
[----:B------:R2:W-:Y:S04]  /*13b0*/  STS [UR11+0x34], R3 ;  /* 0x00003403ff007988 */ /* 0x0005e8000800080b */
[----:B------:R2:W-:Y:S02]  /*13c0*/  STS [UR11+0x1c], R2 ;  /* 0x00001c02ff007988 */ /* 0x0005e4000800080b */
.L_x_44:
[----:B------:R-:W-:Y:S05]  /*13d0*/  BSYNC.RECONVERGENT B4 ;  /* 0x0000000000047941 */ /* 0x000fea0003800200 */
.L_x_43:
[----:B------:R-:W-:Y:S04]  /*13e0*/  BSSY.RECONVERGENT B5, `(.L_x_45) ;  /* 0x000001a000057945 */ /* 0x000fe80003800200 */
[----:B------:R-:W-:Y:S04]  /*13f0*/  BSSY.RELIABLE B4, `(.L_x_46) ;  /* 0x0000015000047945 */ /* 0x000fe80003800100 */
[----:B------:R-:W-:Y:S05]  /*1400*/  @P3 BRA `(.L_x_47) ;  /* 0x0000000000203947 */ /* 0x000fea0003800000 */
[----:B--23-5:R-:W2:Y:S02]  /*1410*/  LDS R2, [UR11+0x34] ;  /* 0x0000340bff027984 */ /* 0x02cea40008000800 */
[----:B--2---:R-:W-:-:S05]  /*1420*/  LOP3.LUT R2, R2, 0x38, RZ, 0xb8, !PT ;  /* 0x0000003802027812 */ /* 0x004fca00078eb8ff */
[----:B------:R2:W-:Y:S01]  /*1430*/  STS [UR11+0x34], R2 ;  /* 0x00003402ff007988 */ /* 0x0005e2000800080b */
[----:B------:R-:W-:Y:S05]  /*1440*/  @P3 BRA `(.L_x_48) ;  /* 0x0000000000203947 */ /* 0x000fea0003800000 */
[----:B--2---:R-:W2:Y:S01]  /*1450*/  LDS R2, [UR11+0x8] ;  /* 0x0000080bff027984 */ /* 0x004ea20008000800 */
[----:B------:R-:W-:-:S05]  /*1460*/  IMAD.MOV.U32 R3, RZ, RZ, 0x780 ;  /* 0x00000780ff037424 */ /* 0x000fca00078e00ff */
[----:B--2---:R-:W-:-:S05]  /*1470*/  LOP3.LUT R2, R2, 0x300, R3, 0xd8, !PT ;  /* 0x0000030002027812 */ /* 0x004fca00078ed803 */
[----:B------:R2:W-:Y:S02]  /*1480*/  STS [UR11+0x8], R2 ;  /* 0x00000802ff007988 */ /* 0x0005e4000800080b */
.L_x_47:
[----:B------:R-:W-:Y:S05]  /*1490*/  @P3 BRA `(.L_x_49) ;  /* 0x0000000000283947 */ /* 0x000fea0003800000 */
[----:B--23-5:R-:W2:Y:S02]  /*14a0*/  LDS R2, [UR11+0x8] ;  /* 0x0000080bff027984 */ /* 0x02cea40008000800 */
[----:B--2---:R-:W-:-:S05]  /*14b0*/  LOP3.LUT R2, R2, 0x1800, RZ, 0xb8, !PT ;  /* 0x0000180002027812 */ /* 0x004fca00078eb8ff */
[----:B------:R3:W-:Y:S02]  /*14c0*/  STS [UR11+0x8], R2 ;  /* 0x00000802ff007988 */ /* 0x0007e4000800080b */
.L_x_48:
[----:B------:R-:W-:Y:S05]  /*14d0*/  @P3 BREAK.RELIABLE B4 ;  /* 0x0000000000043942 */ /* 0x000fea0003800100 */
[----:B------:R-:W-:Y:S05]  /*14e0*/  @P3 BRA `(.L_x_50) ;  /* 0x0000000000243947 */ /* 0x000fea0003800000 */
[----:B--23--:R-:W2:Y:S01]  /*14f0*/  LDS R2, [UR11+0x8] ;  /* 0x0000080bff027984 */ /* 0x00cea20008000800 */
[----:B------:R-:W-:-:S05]  /*1500*/  IMAD.MOV.U32 R3, RZ, RZ, 0x6000 ;  /* 0x00006000ff037424 */ /* 0x000fca00078e00ff */
[----:B--2---:R-:W-:-:S04]  /*1510*/  LOP3.LUT R2, R2, 0x6000, R3, 0xd8, !PT ;  /* 0x0000600002027812 */ /* 0x004fc800078ed803 */
[----:B------:R-:W-:-:S05]  /*1520*/  LOP3.LUT R2, R2, 0x400000, RZ, 0xb8, !PT ;  /* 0x0040000002027812 */ /* 0x000fca00078eb8ff */
[----:B------:R2:W-:Y:S02]  /*1530*/  STS [UR11+0x8], R2 ;  /* 0x00000802ff007988 */ /* 0x0005e4000800080b */
.L_x_49:
[----:B------:R-:W-:Y:S05]  /*1540*/  BSYNC.RELIABLE B4 ;  /* 0x0000000000047941 */ /* 0x000fea0003800100 */
.L_x_46:
[----:B--23-5:R-:W2:Y:S02]  /*1550*/  @!P3 LDS R2, [UR11+0x8] ;  /* 0x0000080bff02b984 */ /* 0x02cea40008000800 */
[----:B--2---:R-:W-:-:S05]  /*1560*/  @!P3 LOP3.LUT R2, R2, 0x8000, RZ, 0xb8, !PT ;  /* 0x000080000202b812 */ /* 0x004fca00078eb8ff */
[----:B------:R5:W-:Y:S02]  /*1570*/  @!P3 STS [UR11+0x8], R2 ;  /* 0x00000802ff00b988 */ /* 0x000be4000800080b */
.L_x_50:
[----:B------:R-:W-:Y:S05]  /*1580*/  BSYNC.RECONVERGENT B5 ;  /* 0x0000000000057941 */ /* 0x000fea0003800200 */
.L_x_45:
[----:B------:R-:W-:Y:S05]  /*1590*/  WARPSYNC.ALL ;  /* 0x0000000000007948 */ /* 0x000fea0003800000 */
[----:B------:R-:W-:Y:S01]  /*15a0*/  NOP ;  /* 0x0000000000007918 */ /* 0x000fe20000000000 */
[----:B------:R-:W-:-:S04]  /*15b0*/  UIADD3 UR4, UPT, UPT, UR4, 0x100, URZ ;  /* 0x0000010004047890 */ /* 0x000fc8000fffe0ff */
[----:B------:R-:W-:-:S04]  /*15c0*/  UIADD3 UR12, UP0, UPT, UR4, UR12, URZ ;  /* 0x0000000c040c7290 */ /* 0x000fc8000ff1e0ff */
[----:B------:R-:W-:Y:S01]  /*15d0*/  ULEA.HI.X.SX32 UR13, UR4, UR13, 0x1, UP0 ;  /* 0x0000000d040d7291 */ /* 0x000fe200080f0eff */
[----:B------:R-:W-:Y:S11]  /*15e0*/  @P0 BRA `(.L_x_51) ;  /* 0x0000000000300947 */ /* 0x000ff60003800000 */
[----:B--23-5:R-:W2:Y:S01]  /*15f0*/  S2R R2, SR_LANEID ;  /* 0x0000000000027919 */ /* 0x02cea20000000000 */
[----:B------:R-:W-:Y:S05]  /*1600*/  WARPSYNC.ALL ;  /* 0x0000000000007948 */ /* 0x000fea0003800000 */
[----:B------:R-:W-:Y:S01]  /*1610*/  NOP ;  /* 0x0000000000007918 */ /* 0x000fe20000000000 */
[----:B--2---:R-:W-:-:S05]  /*1620*/  IMAD.SHL.U32 R4, R2, 0x4, RZ ;  /* 0x0000000402047824 */ /* 0x004fca00078e00ff */
[----:B------:R-:W2:Y:S01]  /*1630*/  LDS R5, [R4+UR11] ;  /* 0x0000000b04057984 */ /* 0x000ea20008000800 */
[----:B------:R-:W-:-:S05]  /*1640*/  IADD3 R2, P1, PT, R4, UR12, RZ ;  /* 0x0000000c04027c10 */ /* 0x000fca000ff3e0ff */
[----:B------:R-:W-:-:S05]  /*1650*/  IMAD.X R3, RZ, RZ, UR13, P1 ;  /* 0x0000000dff037e24 */ /* 0x000fca00088e06ff */
[----:B--2---:R2:W3:Y:S01]  /*1660*/  ATOMG.E.EXCH.STRONG.GPU PT, RZ, [R2], R5 ;  /* 0x0000000502ff73a8 */ /* 0x0044e200041ee100 */
[----:B------:R-:W-:-:S04]  /*1670*/  DEPBAR {5,4,3,2,1,0} ;  /* 0x0000003f0000791a */ /* 0x000fc80000000000 */
[----:B------:R-:W5:Y:S02]  /*1680*/  CCTL.E.C.LDCU.IV.DEEP [UR12] ;  /* 0x000000000c007540 */ /* 0x000f640009c08000 */
[----:B-----5:R2:W-:Y:S01]  /*1690*/  UTMACCTL.IV [UR12] ;  /* 0x000000000c0079b9 */ /* 0x0205e20008000000 */
[----:B------:R-:W-:Y:S01]  /*16a0*/  NOP ;  /* 0x0000000000007918 */ /* 0x000fe20000000000 */
.L_x_51:
[----:B------:R-:W-:Y:S05]  /*16b0*/  @P0 BRA `(.L_x_52) ;  /* 0x00000000000c0947 */ /* 0x000fea0003800000 */
[----:B------:R0:W-:Y:S01]  /*16c0*/  UTMACMDFLUSH ;  /* 0x00000000000079b7 */ /* 0x0001e20000000000 */
[----:B------:R-:W-:Y:S05]  /*16d0*/  @P0 BRA `(.L_x_52) ;  /* 0x0000000000040947 */ /* 0x000fea0003800000 */
[----:B------:R-:W-:-:S04]  /*16e0*/  DEPBAR.LE SB0, 0x0 ;  /* 0x000080000000791a */ /* 0x000fc80000000000 */
.L_x_52:
[----:B------:R-:W-:Y:S05]  /*16f0*/  WARPSYNC.ALL ;  /* 0x0000000000007948 */ /* 0x000fea0003800000 */
[----:B------:R-:W-:Y:S01]  /*1700*/  NOP ;  /* 0x0000000000007918 */ /* 0x000fe20000000000 */
[----:B---3--:R-:W-:Y:S01]  /*1710*/  BAR.SYNC.DEFER_BLOCKING 0x0 ;  /* 0x0000000000007b1d */ /* 0x008fe20000010000 */
[----:B--2--5:R-:W-:Y:S01]  /*1720*/  SHF.R.U32.HI R2, RZ, 0x5, R0 ;  /* 0x00000005ff027819 */ /* 0x024fe20000011600 */
[----:B------:R-:W-:-:S03]  /*1730*/  USHF.L.U32 UR7, UR7, 0x8, URZ ;  /* 0x0000000807077899 */ /* 0x000fc600080006ff */
[----:B------:R-:W-:Y:S01]  /*1740*/  R2UR UR14, R2 ;  /* 0x00000000020e72ca */ /* 0x000fe200000e0000 */
[----:B------:R-:W-:Y:S01]  /*1750*/  VOTEU.ALL UP0, P3 ;  /* 0x0000000000ff7886 */ /* 0x000fe20001800000 */
[----:B------:R-:W-:Y:S01]  /*1760*/  UMOV UR4, 0x1 ;  /* 0x0000000100047882 */ /* 0x000fe20000000000 */
[----:B------:R-:W-:Y:S01]  /*1770*/  VOTEU.ALL UP1, P3 ;  /* 0x0000000000ff7886 */ /* 0x000fe20001820000 */
[----:B------:R-:W-:Y:S02]  /*1780*/  BSSY.RECONVERGENT B5, `(.L_x_53) ;  /* 0x0000018000057945 */ /* 0x000fe40003800200 */
[----:B------:R-:W-:-:S04]  /*1790*/  @!UP0 UIADD3 UR16, UPT, UPT, -UR4, 0x100000, URZ ;  /* 0x0010000004108890 */ /* 0x000fc8000fffe1ff */
[----:B------:R-:W-:Y:S02]  /*17a0*/  @!UP0 USHF.L.U32 UR17, UR16, 0xb, URZ ;  /* 0x0000000b10118899 */ /* 0x000fe400080006ff */
[----:B------:R-:W-:Y:S02]  /*17b0*/  @!UP0 USHF.L.U32 UR16, UR16, 0x1, URZ ;  /* 0x0000000110108899 */ /* 0x000fe400080006ff */
[----:B------:R-:W-:-:S04]  /*17c0*/  @!UP0 UIADD3 UR4, UPT, UPT, -UR4, 0x100000, URZ ;  /* 0x0010000004048890 */ /* 0x000fc8000fffe1ff */
[----:B------:R-:W-:Y:S02]  /*17d0*/  @!UP0 USHF.L.U32 UR5, UR4, 0xb, URZ ;  /* 0x0000000b04058899 */ /* 0x000fe400080006ff */
[----:B------:R-:W-:Y:S01]  /*17e0*/  @!UP0 USHF.L.U32 UR4, UR4, 0x1, URZ ;  /* 0x0000000104048899 */ /* 0x000fe200080006ff */
[----:B------:R-:W-:Y:S01]  /*17f0*/  VOTEU.ALL UP0, P3 ;  /* 0x0000000000ff7886 */ /* 0x000fe20001800000 */
[----:B------:R-:W2:Y:S04]  /*1800*/  FENCE.VIEW.ASYNC.S ;  /* 0x00000000000073c6 */ /* 0x000ea80000000000 */
[----:B--2---:R2:W3:Y:S06]  /*1810*/  @!UP0 SYNCS.EXCH.64 URZ, [UR11+0x60000], UR16 ;  /* 0x060000100bff85b2 */ /* 0x0044ec0008000100 */
[----:B------:R2:W3:Y:S02]  /*1820*/  @!UP1 SYNCS.EXCH.64 URZ, [UR11+0x60020], UR4 ;  /* 0x060020040bff95b2 */ /* 0x0004e40008000100 */
[----:B---3--:R-:W-:Y:S06]  /*1830*/  BAR.SYNC.DEFER_BLOCKING 0x0 ;  /* 0x0000000000007b1d */ /* 0x008fec0000010000 */
[----:B------:R-:W-:Y:S05]  /*1840*/  @P3 BRA `(.L_x_54) ;  /* 0x00000000002c3947 */ /* 0x000fea0003800000 */
[----:B--2---:R-:W-:Y:S02]  /*1850*/  UMOV UR4, 0x1 ;  /* 0x0000000100047882 */ /* 0x004fe40000000000 */
[----:B------:R-:W-:-:S04]  /*1860*/  UIADD3 UR16, UPT, UPT, -UR4, 0x100000, URZ ;  /* 0x0010000004107890 */ /* 0x000fc8000fffe1ff */
[----:B------:R-:W-:Y:S02]  /*1870*/  USHF.L.U32 UR17, UR16, 0xb, URZ ;  /* 0x0000000b10117899 */ /* 0x000fe400080006ff */
[----:B------:R-:W-:Y:S02]  /*1880*/  USHF.L.U32 UR16, UR16, 0x1, URZ ;  /* 0x0000000110107899 */ /* 0x000fe400080006ff */
[----:B------:R-:W-:-:S04]  /*1890*/  UIADD3 UR4, UPT, UPT, -UR4, 0x100000, URZ ;  /* 0x0010000004047890 */ /* 0x000fc8000fffe1ff */
[----:B------:R-:W-:Y:S02]  /*18a0*/  USHF.L.U32 UR5, UR4, 0xb, URZ ;  /* 0x0000000b04057899 */ /* 0x000fe400080006ff */
[----:B------:R-:W-:Y:S01]  /*18b0*/  USHF.L.U32 UR4, UR4, 0x1, URZ ;  /* 0x0000000104047899 */ /* 0x000fe200080006ff */
[----:B------:R-:W2:Y:S03]  /*18c0*/  FENCE.VIEW.ASYNC.S ;  /* 0x00000000000073c6 */ /* 0x000ea60000000000 */
[----:B--2---:R3:W5:Y:S08]  /*18d0*/  SYNCS.EXCH.64 URZ, [UR11+0x60008], UR16 ;  /* 0x060008100bff75b2 */ /* 0x0047700008000100 */
[----:B------:R3:W2:Y:S02]  /*18e0*/  SYNCS.EXCH.64 URZ, [UR11+0x60028], UR4 ;  /* 0x060028040bff75b2 */ /* 0x0006a40008000100 */
[----:B---3--:R-:W-:Y:S01]  /*18f0*/  NOP ;  /* 0x0000000000007918 */ /* 0x008fe20000000000 */
.L_x_54:
[----:B--2---:R-:W-:Y:S05]  /*1900*/  BSYNC.RECONVERGENT B5 ;  /* 0x0000000000057941 */ /* 0x004fea0003800200 */
.L_x_53:
[----:B-----5:R-:W-:Y:S06]  /*1910*/  BAR.SYNC.DEFER_BLOCKING 0x0 ;  /* 0x0000000000007b1d */ /* 0x020fec0000010000 */
[----:B------:R-:W-:Y:S04]  /*1920*/  BSSY.RECONVERGENT B5, `(.L_x_55) ;  /* 0x000000d000057945 */ /* 0x000fe80003800200 */
[----:B------:R-:W-:Y:S05]  /*1930*/  @P3 BRA `(.L_x_56) ;  /* 0x00000000002c3947 */ /* 0x000fea0003800000 */
[----:B------:R-:W-:Y:S02]  /*1940*/  UMOV UR4, 0x1 ;  /* 0x0000000100047882 */ /* 0x000fe40000000000 */
[----:B------:R-:W-:-:S04]  /*1950*/  UIADD3 UR16, UPT, UPT, -UR4, 0x100000, URZ ;  /* 0x0010000004107890 */ /* 0x000fc8000fffe1ff */
[----:B------:R-:W-:Y:S02]  /*1960*/  USHF.L.U32 UR17, UR16, 0xb, URZ ;  /* 0x0000000b10117899 */ /* 0x000fe400080006ff */
[----:B------:R-:W-:Y:S02]  /*1970*/  USHF.L.U32 UR16, UR16, 0x1, URZ ;  /* 0x0000000110107899 */ /* 0x000fe400080006ff */
[----:B------:R-:W-:-:S04]  /*1980*/  UIADD3 UR4, UPT, UPT, -UR4, 0x100000, URZ ;  /* 0x0010000004047890 */ /* 0x000fc8000fffe1ff */
[----:B------:R-:W-:Y:S02]  /*1990*/  USHF.L.U32 UR5, UR4, 0xb, URZ ;  /* 0x0000000b04057899 */ /* 0x000fe400080006ff */
[----:B------:R-:W-:Y:S01]  /*19a0*/  USHF.L.U32 UR4, UR4, 0x1, URZ ;  /* 0x0000000104047899 */ /* 0x000fe200080006ff */
[----:B------:R-:W2:Y:S03]  /*19b0*/  FENCE.VIEW.ASYNC.S ;  /* 0x00000000000073c6 */ /* 0x000ea60000000000 */
[----:B--2---:R2:W3:Y:S08]  /*19c0*/  SYNCS.EXCH.64 URZ, [UR11+0x60010], UR16 ;  /* 0x060010100bff75b2 */ /* 0x0044f00008000100 */
[----:B------:R2:W5:Y:S01]  /*19d0*/  SYNCS.EXCH.64 URZ, [UR11+0x60030], UR4 ;  /* 0x060030040bff75b2 */ /* 0x0005620008000100 */
[----:B------:R-:W-:Y:S01]  /*19e0*/  NOP ;  /* 0x0000000000007918 */ /* 0x000fe20000000000 */
.L_x_56:
[----:B--2---:R-:W-:Y:S05]  /*19f0*/  BSYNC.RECONVERGENT B5 ;  /* 0x0000000000057941 */ /* 0x004fea0003800200 */
.L_x_55:
[----:B---3-5:R-:W-:Y:S01]  /*1a00*/  BAR.SYNC.DEFER_BLOCKING 0x0 ;  /* 0x0000000000007b1d */ /* 0x028fe20000010000 */
[----:B------:R-:W-:Y:S01]  /*1a10*/  UIADD3 UR6, UPT, UPT, UR11, 0x60020, URZ ;  /* 0x000600200b067890 */ /* 0x000fe2000fffe0ff */
[----:B------:R-:W-:Y:S01]  /*1a20*/  ISETP.GE.AND P0, PT, R13, 0x1, PT ;  /* 0x000000010d00780c */ /* 0x000fe20003f06270 */
[----:B------:R-:W-:-:S03]  /*1a30*/  USHF.L.U32 UR23, UR15, 0x7, URZ ;  /* 0x000000070f177899 */ /* 0x000fc600080006ff */
        /* <DEDUP_REMOVED lines=13> */
.L_x_58:
[----:B--2---:R-:W-:Y:S05]  /*1b10*/  BSYNC.RECONVERGENT B5 ;  /* 0x0000000000057941 */ /* 0x004fea0003800200 */
.L_x_57:
[----:B------:R-:W-:Y:S05]  /*1b20*/  @!P0 BRA `(.L_x_59) ;  /* 0x0000000c00508947 */ /* 0x000fea0003800000 */
[----:B---3-5:R-:W-:Y:S01]  /*1b30*/  BAR.SYNC.DEFER_BLOCKING 0x0 ;  /* 0x0000000000007b1d */ /* 0x028fe20000010000 */
[----:B------:R-:W-:Y:S01]  /*1b40*/  ELECT P1, URZ, PT ;  /* 0x0000000000ff782f */ /* 0x000fe20003820000 */
[----:B------:R-:W-:Y:S01]  /*1b50*/  @!P3 IMAD.MOV.U32 R2, RZ, RZ, 0x18000 ;  /* 0x00018000ff02b424 */ /* 0x000fe200078e00ff */
[----:B------:R-:W-:Y:S02]  /*1b60*/  ULOP3.LUT UR4, UR14, 0x1, URZ, 0xc0, !UPT ;  /* 0x000000010e047892 */ /* 0x000fe4000f8ec0ff */
[C---:B------:R-:W-:Y:S02]  /*1b70*/  ISETP.LT.U32.AND P1, PT, R10.reuse, 0x40, P1 ;  /* 0x000000400a00780c */ /* 0x040fe40000f21070 */
[----:B------:R-:W-:Y:S01]  /*1b80*/  ELECT P0, URZ, PT ;  /* 0x0000000000ff782f */ /* 0x000fe20003800000 */
[----:B------:R-:W-:Y:S02]  /*1b90*/  ULEA UR5, UR4, UR11, 0xe ;  /* 0x0000000b04057291 */ /* 0x000fe4000f8e70ff */
[----:B------:R-:W-:Y:S01]  /*1ba0*/  USHF.L.U32 UR22, UR4, 0x6, URZ ;  /* 0x0000000604167899 */ /* 0x000fe200080006ff */
[----:B------:R-:W-:Y:S01]  /*1bb0*/  ISETP.LT.U32.AND P0, PT, R10, 0x40, P0 ;  /* 0x000000400a00780c */ /* 0x000fe20000701070 */
[----:B------:R-:W-:Y:S01]  /*1bc0*/  ULEA UR16, UR4, UR5, 0xe ;  /* 0x0000000504107291 */ /* 0x000fe2000f8e70ff */
[----:B------:R-:W-:-:S04]  /*1bd0*/  UMOV UR19, UR7 ;  /* 0x0000000700137c82 */ /* 0x000fc80008000000 */
[----:B------:R-:W-:Y:S01]  /*1be0*/  UMOV UR18, UR22 ;  /* 0x0000001600127c82 */ /* 0x000fe20008000000 */
[----:B------:R-:W-:Y:S01]  /*1bf0*/  VOTEU.ANY UP0, P1 ;  /* 0x0000000000ff7886 */ /* 0x000fe20000800100 */
[----:B------:R-:W-:-:S04]  /*1c00*/  VOTEU.ANY UP2, P1 ;  /* 0x0000000000ff7886 */ /* 0x000fc80000840100 */
[----:B------:R-:W-:Y:S01]  /*1c10*/  @UP0 UIADD3 UR20, UPT, UPT, UR5, 0x40000, URZ ;  /* 0x0004000005140890 */ /* 0x000fe2000fffe0ff */
[----:B------:R2:W-:Y:S01]  /*1c20*/  @!P3 SYNCS.ARRIVE.TRANS64 RZ, [UR11+0x60000], R2 ;  /* 0x06000002ffffb9a7 */ /* 0x0005e2000800000b */
[----:B------:R-:W-:Y:S01]  /*1c30*/  @UP0 UIADD3 UR21, UPT, UPT, UR11, 0x60000, URZ ;  /* 0x000600000b150890 */ /* 0x000fe2000fffe0ff */
[----:B------:R-:W-:Y:S06]  /*1c40*/  BAR.SYNC.DEFER_BLOCKING 0x0 ;  /* 0x0000000000007b1d */ /* 0x000fec0000010000 */
[----:B------:R-:W-:Y:S01]  /*1c50*/  VOTEU.ANY UP1, P0 ;  /* 0x0000000000ff7886 */ /* 0x000fe20000020100 */
[----:B------:R-:W-:-:S04]  /*1c60*/  VOTEU.ANY UP0, P0 ;  /* 0x0000000000ff7886 */ /* 0x000fc80000000100 */
[----:B------:R-:W-:Y:S01]  /*1c70*/  @UP1 UIADD3 UR17, UPT, UPT, UR11, 0x60000, URZ ;  /* 0x000600000b111890 */ /* 0x000fe2000fffe0ff */
[----:B------:R2:W-:Y:S01]  /*1c80*/  @UP2 UTMALDG.2D [UR20], [UR8] ;  /* 0x00000014080025b4 */ /* 0x0005e20008008000 */
[----:B------:R3:W-:Y:S06]  /*1c90*/  MEMBAR.ALL.CTA ;  /* 0x0000000000007992 */ /* 0x0007ec0000008000 */
[----:B---3--:R-:W3:Y:S02]  /*1ca0*/  FENCE.VIEW.ASYNC.S ;  /* 0x00000000000073c6 */ /* 0x008ee40000000000 */
[----:B---3--:R-:W-:Y:S06]  /*1cb0*/  BAR.SYNC.DEFER_BLOCKING 0x0 ;  /* 0x0000000000007b1d */ /* 0x008fec0000010000 */
[----:B------:R2:W-:Y:S01]  /*1cc0*/  @UP0 UTMALDG.2D [UR16], [UR32] ;  /* 0x00000010200005b4 */ /* 0x0005e20008008000 */
[----:B------:R-:W-:Y:S01]  /*1cd0*/  UISETP.NE.U32.AND UP0, UPT, UR14, URZ, UPT ;  /* 0x000000ff0e00728c */ /* 0x000fe2000bf05070 */
[----:B------:R-:W-:Y:S06]  /*1ce0*/  BAR.SYNC.DEFER_BLOCKING 0x0 ;  /* 0x0000000000007b1d */ /* 0x000fec0000010000 */
[----:B------:R-:W3:Y:S02]  /*1cf0*/  SYNCS.PHASECHK.TRANS64.TRYWAIT P0, [UR11+0x60000], RZ ;  /* 0x060000ffff0075a7 */ /* 0x000ee4000800110b */
[----:B--23--:R-:W-:Y:S05]  /*1d00*/  @!P0 BRA `(.L_x_60) ;  /* 0x0000001800dc8947 */ /* 0x00cfea0003800000 */
.L_x_78:
[----:B------:R-:W-:Y:S05]  /*1d10*/  BRA.U UP0, `(.L_x_61) ;  /* 0x0000000100c87547 */ /* 0x000fea000b800000 */
[----:B------:R-:W-:Y:S02]  /*1d20*/  USHF.R.U32.HI UR16, URZ, 0x4, UR11 ;  /* 0x00000004ff107899 */ /* 0x000fe4000801160b */
[----:B------:R-:W-:Y:S02]  /*1d30*/  UIADD3 UR15, UPT, UPT, UR11, 0x40000, URZ ;  /* 0x000400000b0f7890 */ /* 0x000fe4000fffe0ff */
[----:B------:R-:W-:Y:S02]  /*1d40*/  USGXT.U32 UR16, UR16, 0xe ;  /* 0x0000000e1010789a */ /* 0x000fe40008000000 */
[----:B------:R-:W-:Y:S02]  /*1d50*/  USHF.R.U32.HI UR15, URZ, 0x4, UR15 ;  /* 0x00000004ff0f7899 */ /* 0x000fe4000801160f */
[----:B------:R-:W-:Y:S02]  /*1d60*/  UIADD3 UR50, UP0, UPT, UR16, 0x2, URZ ;  /* 0x0000000210327890 */ /* 0x000fe4000ff1e0ff */
[----:B------:R-:W-:Y:S01]  /*1d70*/  USGXT.U32 UR18, UR15, 0xe ;  /* 0x0000000e0f12789a */ /* 0x000fe20008000000 */
[----:B------:R-:W-:Y:S01]  /*1d80*/  UMOV UR5, URZ ;  /* 0x000000ff00057c82 */ /* 0x000fe20008000000 */
[----:B------:R-:W-:Y:S01]  /*1d90*/  UMOV UR4, URZ ;  /* 0x000000ff00047c82 */ /* 0x000fe20008000000 */
[----:B------:R-:W-:-:S02]  /*1da0*/  UIADD3.X UR51, UPT, UPT, UR5, 0x40004040, URZ, UP0, !UPT ;  /* 0x4000404005337890 */ /* 0x000fc400087fe4ff */
[----:B------:R-:W-:Y:S02]  /*1db0*/  UIADD3 UR48, UP0, UPT, UR18, 0x2, URZ ;  /* 0x0000000212307890 */ /* 0x000fe4000ff1e0ff */
[----:B------:R-:W-:Y:S02]  /*1dc0*/  UIADD3.64 UR24, UPT, UPT, UR50, 0x2, URZ ;  /* 0x0000000232187897 */ /* 0x000fe4000fffe0ff */
[----:B------:R-:W-:Y:S02]  /*1dd0*/  UIADD3.X UR49, UPT, UPT, UR4, 0x40004040, URZ, UP0, !UPT ;  /* 0x4000404004317890 */ /* 0x000fe400087fe4ff */
[----:B------:R-:W-:Y:S02]  /*1de0*/  UIADD3.64 UR28, UPT, UPT, UR50, 0x4, URZ ;  /* 0x00000004321c7897 */ /* 0x000fe4000fffe0ff */
[----:B------:R-:W-:Y:S02]  /*1df0*/  UIADD3.64 UR4, UPT, UPT, UR48, 0x2, URZ ;  /* 0x0000000230047897 */ /* 0x000fe4000fffe0ff */
[----:B------:R-:W-:-:S02]  /*1e00*/  UIADD3.64 UR26, UPT, UPT, UR48, 0x4, URZ ;  /* 0x00000004301a7897 */ /* 0x000fc4000fffe0ff */
[----:B------:R-:W-:Y:S02]  /*1e10*/  UIADD3.64 UR34, UPT, UPT, UR50, 0x7fe, URZ ;  /* 0x000007fe32227897 */ /* 0x000fe4000fffe0ff */
[----:B------:R-:W-:Y:S02]  /*1e20*/  UIADD3.64 UR30, UPT, UPT, UR48, 0x3fe, URZ ;  /* 0x000003fe301e7897 */ /* 0x000fe4000fffe0ff */
[----:B------:R-:W-:Y:S02]  /*1e30*/  UIADD3.64 UR38, UPT, UPT, UR50, 0x800, URZ ;  /* 0x0000080032267897 */ /* 0x000fe4000fffe0ff */
[----:B------:R-:W-:Y:S02]  /*1e40*/  UIADD3.64 UR36, UPT, UPT, UR48, 0x400, URZ ;  /* 0x0000040030247897 */ /* 0x000fe4000fffe0ff */
[----:B------:R-:W-:Y:S02]  /*1e50*/  UIADD3.64 UR42, UPT, UPT, UR50, 0x802, URZ ;  /* 0x00000802322a7897 */ /* 0x000fe4000fffe0ff */
[----:B------:R-:W-:Y:S01]  /*1e60*/  UIADD3.64 UR40, UPT, UPT, UR48, 0x402, URZ ;  /* 0x0000040230287897 */ /* 0x000fe2000fffe0ff */
[----:B------:R-:W-:Y:S01]  /*1e70*/  UMOV UR20, 0x0 ;  /* 0x0000000000147882 */ /* 0x000fe20000000000 */
[----:B------:R-:W-:Y:S01]  /*1e80*/  UMOV UR21, 0x8400010 ;  /* 0x0840001000157882 */ /* 0x000fe20000000000 */
[----:B------:R-:W-:Y:S01]  /*1e90*/  UIADD3.64 UR46, UPT, UPT, UR50, 0x804, URZ ;  /* 0x00000804322e7897 */ /* 0x000fe2000fffe0ff */
[----:B------:R-:W-:Y:S01]  /*1ea0*/  UMOV UR17, 0x40004040 ;  /* 0x4000404000117882 */ /* 0x000fe20000000000 */
[----:B------:R-:W-:Y:S01]  /*1eb0*/  UIADD3.64 UR44, UPT, UPT, UR48, 0x404, URZ ;  /* 0x00000404302c7897 */ /* 0x000fe2000fffe0ff */
[----:B------:R-:W-:Y:S01]  /*1ec0*/  UMOV UR19, 0x40004040 ;  /* 0x4000404000137882 */ /* 0x000fe20000000000 */
[----:B------:R-:W-:Y:S01]  /*1ed0*/  UMOV UR52, 0x0 ;  /* 0x0000000000347882 */ /* 0x000fe20000000000 */
[----:B------:R-:W-:Y:S01]  /*1ee0*/  UMOV UR53, 0x8400010 ;  /* 0x0840001000357882 */ /* 0x000fe20000000000 */
[----:B------:R-:W-:Y:S01]  /*1ef0*/  UMOV UR54, 0x0 ;  /* 0x0000000000367882 */ /* 0x000fe20000000000 */
[----:B------:R-:W-:Y:S01]  /*1f00*/  UMOV UR55, 0x8400010 ;  /* 0x0840001000377882 */ /* 0x000fe20000000000 */
[----:B------:R2:W-:Y:S01]  /*1f10*/  UTCHMMA gdesc[UR18], gdesc[UR16], tmem[UR10], tmem[UR20], idesc[UR21], !UPT ;  /* 0x00ff1410120075ea */ /* 0x0005e2000f80000a */
[----:B------:R-:W-:Y:S01]  /*1f20*/  UMOV UR56, 0x0 ;  /* 0x0000000000387882 */ /* 0x000fe20000000000 */
[----:B------:R-:W-:Y:S01]  /*1f30*/  UMOV UR57, 0x8400010 ;  /* 0x0840001000397882 */ /* 0x000fe20000000000 */
[----:B------:R2:W-:Y:S01]  /*1f40*/  UTCHMMA gdesc[UR48], gdesc[UR50], tmem[UR10], tmem[UR52], idesc[UR53], UPT ;  /* 0x00ff3432300075ea */ /* 0x0005e2000b80000a */
        /* <DEDUP_REMOVED lines=12> */
[----:B------:R2:W-:Y:S01]  /*2010*/  UTCHMMA gdesc[UR40], gdesc[UR42], tmem[UR10], tmem[UR62], idesc[UR63], UPT ;  /* 0x00ff3e2a280075ea */ /* 0x0005e2000b80000a */
[----:B------:R2:W-:Y:S01]  /*2020*/  UTCHMMA gdesc[UR44], gdesc[UR46], tmem[UR10], tmem[UR64], idesc[UR65], UPT ;  /* 0x00ff402e2c0075ea */ /* 0x0005e2000b80000a */
[----:B------:R-:W-:Y:S01]  /*2030*/  NOP ;  /* 0x0000000000007918 */ /* 0x000fe20000000000 */
.L_x_61:
[----:B------:R-:W-:Y:S01]  /*2040*/  ELECT P0, URZ, PT ;  /* 0x0000000000ff782f */ /* 0x000fe20003800000 */
[----:B--2---:R-:W-:Y:S01]  /*2050*/  UMOV UR4, UR6 ;  /* 0x0000000600047c82 */ /* 0x004fe20008000000 */
[----:B------:R-:W-:Y:S02]  /*2060*/  UMOV UR5, URZ ;  /* 0x000000ff00057c82 */ /* 0x000fe40008000000 */
[----:B------:R-:W-:-:S13]  /*2070*/  ISETP.LT.U32.AND P0, PT, R10, 0x20, P0 ;  /* 0x000000200a00780c */ /* 0x000fda0000701070 */
[----:B------:R-:W-:Y:S01]  /*2080*/  VOTEU.ANY UP0, P0 ;  /* 0x0000000000ff7886 */ /* 0x000fe20000000100 */
[----:B------:R-:W-:Y:S01]  /*2090*/  VOTEU.ANY UP1, P0 ;  /* 0x0000000000ff7886 */ /* 0x000fe20000020100 */
[----:B------:R-:W-:-:S03]  /*20a0*/  ISETP.GE.U32.AND P0, PT, R13, 0x81, PT ;  /* 0x000000810d00780c */ /* 0x000fc60003f06070 */
[----:B------:R-:W-:Y:S02]  /*20b0*/  @UP0 UMOV UR4, UR4 ;  /* 0x0000000400040c82 */ /* 0x000fe40008000000 */
[----:B------:R2:W-:Y:S01]  /*20c0*/  @UP1 UTCBAR [UR4], URZ ;  /* 0x000000ff040013e9 */ /* 0x0005e200080000ff */
[----:B------:R-:W-:Y:S06]  /*20d0*/  BAR.SYNC.DEFER_BLOCKING 0x0 ;  /* 0x0000000000007b1d */ /* 0x000fec0000010000 */
[----:B------:R-:W3:Y:S02]  /*20e0*/  SYNCS.PHASECHK.TRANS64.TRYWAIT P1, [UR11+0x60020], RZ ;  /* 0x060020ffff0075a7 */ /* 0x000ee4000802110b */
[----:B--23--:R-:W-:Y:S05]  /*20f0*/  @!P1 BRA `(.L_x_62) ;  /* 0x0000001400ec9947 */ /* 0x00cfea0003800000 */
.L_x_79:
[----:B------:R-:W-:Y:S01]  /*2100*/  IMAD.MOV.U32 R2, RZ, RZ, RZ ;  /* 0x000000ffff027224 */ /* 0x000fe200078e00ff */
[----:B------:R-:W-:Y:S06]  /*2110*/  @!P0 BRA `(.L_x_59) ;  /* 0x0000000400d48947 */ /* 0x000fec0003800000 */
[----:B------:R-:W2:Y:S01]  /*2120*/  LDCU UR34, c[0x0][0x3a0] ;  /* 0x00007400ff2277ac */ /* 0x000ea20008000800 */
[----:B------:R-:W-:Y:S01]  /*2130*/  UMOV UR35, 0x80 ;  /* 0x0000008000237882 */ /* 0x000fe20000000000 */
[----:B------:R-:W-:-:S05]  /*2140*/  UMOV UR15, 0x1 ;  /* 0x00000001000f7882 */ /* 0x000fca0000000000 */
.L_x_66:
[----:B------:R-:W-:Y:S01]  /*2150*/  BAR.SYNC.DEFER_BLOCKING 0x0 ;  /* 0x0000000000007b1d */ /* 0x000fe20000010000 */
[----:B------:R-:W-:Y:S01]  /*2160*/  ULEA UR42, UR15, UR11, 0x3 ;  /* 0x0000000b0f2a7291 */ /* 0x000fe2000f8e18ff */
[----:B------:R-:W-:Y:S01]  /*2170*/  @!P3 IMAD.MOV.U32 R3, RZ, RZ, 0x18000 ;  /* 0x00018000ff03b424 */ /* 0x000fe200078e00ff */
[----:B------:R-:W-:Y:S01]  /*2180*/  ELECT P1, URZ, PT ;  /* 0x0000000000ff782f */ /* 0x000fe20003820000 */
[----:B------:R-:W-:-:S03]  /*2190*/  ULEA UR4, UR15, UR11, 0xf ;  /* 0x0000000b0f047291 */ /* 0x000fc6000f8e78ff */
[----:B------:R-:W-:Y:S01]  /*21a0*/  ISETP.LT.U32.AND P1, PT, R10, 0x40, P1 ;  /* 0x000000400a00780c */ /* 0x000fe20000f21070 */
[----:B------:R-:W-:Y:S02]  /*21b0*/  ULOP3.LUT UR5, UR14, 0x1, URZ, 0xc0, !UPT ;  /* 0x000000010e057892 */ /* 0x000fe4000f8ec0ff */
[----:B------:R-:W-:Y:S02]  /*21c0*/  UIADD3 UR16, UPT, UPT, UR4, 0x40000, URZ ;  /* 0x0004000004107890 */ /* 0x000fe4000fffe0ff */
[----:B------:R-:W-:Y:S02]  /*21d0*/  ULEA UR22, UR5, UR35, 0x6 ;  /* 0x0000002305167291 */ /* 0x000fe4000f8e30ff */
[----:B------:R-:W-:Y:S01]  /*21e0*/  ULEA UR20, UR5, UR16, 0xe ;  /* 0x0000001005147291 */ /* 0x000fe2000f8e70ff */
[----:B------:R-:W-:Y:S01]  /*21f0*/  ELECT P0, URZ, PT ;  /* 0x0000000000ff782f */ /* 0x000fe20003800000 */
[----:B------:R-:W-:-:S04]  /*2200*/  ULEA UR17, UR15, UR11, 0x10 ;  /* 0x0000000b0f117291 */ /* 0x000fc8000f8e80ff */
[----:B------:R-:W-:Y:S01]  /*2210*/  VOTEU.ANY UP0, P1 ;  /* 0x0000000000ff7886 */ /* 0x000fe20000800100 */
[----:B------:R-:W-:Y:S01]  /*2220*/  ISETP.LT.U32.AND P0, PT, R10, 0x40, P0 ;  /* 0x000000400a00780c */ /* 0x000fe20000701070 */
[----:B------:R-:W-:Y:S01]  /*2230*/  ULEA UR4, UR5, UR17, 0xf ;  /* 0x0000001105047291 */ /* 0x000fe2000f8e78ff */
[----:B------:R3:W-:Y:S02]  /*2240*/  @!P3 SYNCS.ARRIVE.TRANS64 RZ, [UR42+0x60000], R3 ;  /* 0x06000003ffffb9a7 */ /* 0x0007e4000800002a */
[----:B------:R-:W-:Y:S01]  /*2250*/  @UP0 UIADD3 UR21, UPT, UPT, UR42, 0x60000, URZ ;  /* 0x000600002a150890 */ /* 0x000fe2000fffe0ff */
[----:B------:R-:W-:Y:S01]  /*2260*/  VOTEU.ANY UP0, P1 ;  /* 0x0000000000ff7886 */ /* 0x000fe20000800100 */
[----:B------:R-:W-:Y:S01]  /*2270*/  BAR.SYNC.DEFER_BLOCKING 0x0 ;  /* 0x0000000000007b1d */ /* 0x000fe20000010000 */
[----:B---3--:R-:W-:-:S06]  /*2280*/  IMAD.U32 R3, R2, -0x80000000, RZ ;  /* 0x8000000002037824 */ /* 0x008fcc00078e00ff */
[----:B------:R-:W-:Y:S01]  /*2290*/  VOTEU.ANY UP1, P0 ;  /* 0x0000000000ff7886 */ /* 0x000fe20000020100 */
[----:B------:R-:W-:-:S04]  /*22a0*/  UMOV UR6, UR22 ;  /* 0x0000001600067c82 */ /* 0x000fc80008000000 */
[----:B------:R-:W-:Y:S01]  /*22b0*/  @UP1 UIADD3 UR5, UPT, UPT, UR42, 0x60000, URZ ;  /* 0x000600002a051890 */ /* 0x000fe2000fffe0ff */
[----:B------:R-:W-:Y:S01]  /*22c0*/  VOTEU.ANY UP1, P0 ;  /* 0x0000000000ff7886 */ /* 0x000fe20000020100 */
[----:B------:R3:W-:Y:S01]  /*22d0*/  @UP0 UTMALDG.2D [UR20], [UR8] ;  /* 0x00000014080005b4 */ /* 0x0007e20008008000 */
[----:B------:R-:W-:Y:S01]  /*22e0*/  UISETP.NE.U32.AND UP0, UPT, UR14, URZ, UPT ;  /* 0x000000ff0e00728c */ /* 0x000fe2000bf05070 */
[----:B------:R5:W-:Y:S06]  /*22f0*/  MEMBAR.ALL.CTA ;  /* 0x0000000000007992 */ /* 0x000bec0000008000 */
[----:B-----5:R-:W5:Y:S02]  /*2300*/  FENCE.VIEW.ASYNC.S ;  /* 0x00000000000073c6 */ /* 0x020f640000000000 */
[----:B-----5:R-:W-:Y:S06]  /*2310*/  BAR.SYNC.DEFER_BLOCKING 0x0 ;  /* 0x0000000000007b1d */ /* 0x020fec0000010000 */
[----:B------:R3:W-:Y:S02]  /*2320*/  @UP1 UTMALDG.2D [UR4], [UR32] ;  /* 0x00000004200015b4 */ /* 0x0007e40008008000 */
[----:B------:R-:W-:Y:S06]  /*2330*/  BAR.SYNC.DEFER_BLOCKING 0x0 ;  /* 0x0000000000007b1d */ /* 0x000fec0000010000 */
[----:B------:R-:W5:Y:S02]  /*2340*/  SYNCS.PHASECHK.TRANS64.TRYWAIT P0, [UR42+0x60000], R3 ;  /* 0x06000003ff0075a7 */ /* 0x000f64000800112a */
[----:B---3-5:R-:W-:Y:S05]  /*2350*/  @!P0 BRA `(.L_x_63) ;  /* 0x0000001400608947 */ /* 0x028fea0003800000 */
.L_x_80:
[----:B------:R-:W-:Y:S05]  /*2360*/  BRA.U UP0, `(.L_x_64) ;  /* 0x0000000100f47547 */ /* 0x000fea000b800000 */
[----:B------:R-:W-:Y:S02]  /*2370*/  USHF.R.U32.HI UR20, URZ, 0x4, UR16 ;  /* 0x00000004ff147899 */ /* 0x000fe40008011610 */
[----:B------:R-:W-:Y:S02]  /*2380*/  USHF.R.U32.HI UR24, URZ, 0x4, UR17 ;  /* 0x00000004ff187899 */ /* 0x000fe40008011611 */
[----:B------:R-:W-:Y:S02]  /*2390*/  USGXT.U32 UR20, UR20, 0xe ;  /* 0x0000000e1414789a */ /* 0x000fe40008000000 */
[----:B------:R-:W-:Y:S02]  /*23a0*/  USGXT.U32 UR24, UR24, 0xe ;  /* 0x0000000e1818789a */ /* 0x000fe40008000000 */
[----:B------:R-:W-:Y:S02]  /*23b0*/  UIADD3 UR28, UP0, UPT, UR20, 0x2, URZ ;  /* 0x00000002141c7890 */ /* 0x000fe4000ff1e0ff */
[----:B------:R-:W-:Y:S01]  /*23c0*/  UIADD3 UR26, UP1, UPT, UR24, 0x2, URZ ;  /* 0x00000002181a7890 */ /* 0x000fe2000ff3e0ff */
[----:B------:R-:W-:Y:S01]  /*23d0*/  UMOV UR4, URZ ;  /* 0x000000ff00047c82 */ /* 0x000fe20008000000 */
[----:B------:R-:W-:Y:S01]  /*23e0*/  UMOV UR5, URZ ;  /* 0x000000ff00057c82 */ /* 0x000fe20008000000 */
[----:B------:R-:W-:-:S02]  /*23f0*/  UIADD3.X UR29, UPT, UPT, UR4, 0x40004040, URZ, UP0, !UPT ;  /* 0x40004040041d7890 */ /* 0x000fc400087fe4ff */
[----:B------:R-:W-:Y:S02]  /*2400*/  UIADD3 UR44, UP3, UPT, UR28, 0x2, URZ ;  /* 0x000000021c2c7890 */ /* 0x000fe4000ff7e0ff */
[----:B------:R-:W-:Y:S02]  /*2410*/  UIADD3.X UR27, UPT, UPT, UR5, 0x40004040, URZ, UP1, !UPT ;  /* 0x40004040051b7890 */ /* 0x000fe40008ffe4ff */
[----:B------:R-:W-:Y:S02]  /*2420*/  UIADD3 UR46, UP2, UPT, UR26, 0x2, URZ ;  /* 0x000000021a2e7890 */ /* 0x000fe4000ff5e0ff */
[----:B------:R-:W-:Y:S02]  /*2430*/  UIADD3 UR48, UP6, UPT, UR28, 0x4, URZ ;  /* 0x000000041c307890 */ /* 0x000fe4000ffde0ff */
[----:B------:R-:W-:Y:S02]  /*2440*/  UIADD3 UR50, UP5, UPT, UR26, 0x4, URZ ;  /* 0x000000041a327890 */ /* 0x000fe4000ffbe0ff */
[----:B------:R-:W-:-:S02]  /*2450*/  UIADD3 UR52, UP1, UPT, UR28, 0x3fe, URZ ;  /* 0x000003fe1c347890 */ /* 0x000fc4000ff3e0ff */
[----:B------:R-:W-:Y:S02]  /*2460*/  UIADD3 UR54, UP0, UPT, UR26, 0x7fe, URZ ;  /* 0x000007fe1a367890 */ /* 0x000fe4000ff1e0ff */
[----:B------:R-:W-:Y:S02]  /*2470*/  UIADD3.X UR45, UPT, UPT, UR29, URZ, URZ, UP3, !UPT ;  /* 0x000000ff1d2d7290 */ /* 0x000fe40009ffe4ff */
[----:B------:R-:W-:Y:S02]  /*2480*/  UIADD3 UR56, UP4, UPT, UR28, 0x400, URZ ;  /* 0x000004001c387890 */ /* 0x000fe4000ff9e0ff */
[----:B------:R-:W-:Y:S02]  /*2490*/  UIADD3 UR58, UP3, UPT, UR26, 0x800, URZ ;  /* 0x000008001a3a7890 */ /* 0x000fe4000ff7e0ff */
[----:B------:R-:W-:Y:S02]  /*24a0*/  UIADD3.X UR47, UPT, UPT, UR27, URZ, URZ, UP2, !UPT ;  /* 0x000000ff1b2f7290 */ /* 0x000fe400097fe4ff */
[----:B------:R-:W-:-:S02]  /*24b0*/  UIADD3.X UR49, UPT, UPT, UR29, URZ, URZ, UP6, !UPT ;  /* 0x000000ff1d317290 */ /* 0x000fc4000b7fe4ff */
[----:B------:R-:W-:Y:S02]  /*24c0*/  UIADD3 UR60, UP2, UPT, UR28, 0x402, URZ ;  /* 0x000004021c3c7890 */ /* 0x000fe4000ff5e0ff */
[----:B------:R-:W-:Y:S02]  /*24d0*/  UIADD3 UR62, UP6, UPT, UR26, 0x802, URZ ;  /* 0x000008021a3e7890 */ /* 0x000fe4000ffde0ff */
[----:B------:R-:W-:Y:S02]  /*24e0*/  UIADD3.X UR51, UPT, UPT, UR27, URZ, URZ, UP5, !UPT ;  /* 0x000000ff1b337290 */ /* 0x000fe4000affe4ff */
[----:B------:R-:W-:Y:S02]  /*24f0*/  UIADD3.X UR53, UPT, UPT, UR29, URZ, URZ, UP1, !UPT ;  /* 0x000000ff1d357290 */ /* 0x000fe40008ffe4ff */
[----:B------:R-:W-:Y:S02]  /*2500*/  UIADD3 UR4, UP5, UPT, UR28, 0x404, URZ ;  /* 0x000004041c047890 */ /* 0x000fe4000ffbe0ff */
[----:B------:R-:W-:-:S02]  /*2510*/  UIADD3 UR30, UP1, UPT, UR26, 0x804, URZ ;  /* 0x000008041a1e7890 */ /* 0x000fc4000ff3e0ff */
[----:B------:R-:W-:Y:S02]  /*2520*/  UIADD3.X UR55, UPT, UPT, UR27, URZ, URZ, UP0, !UPT ;  /* 0x000000ff1b377290 */ /* 0x000fe400087fe4ff */
[----:B------:R-:W-:Y:S02]  /*2530*/  UIADD3.X UR57, UPT, UPT, UR29, URZ, URZ, UP4, !UPT ;  /* 0x000000ff1d397290 */ /* 0x000fe4000a7fe4ff */
[----:B------:R-:W-:Y:S02]  /*2540*/  UIADD3.X UR59, UPT, UPT, UR27, URZ, URZ, UP3, !UPT ;  /* 0x000000ff1b3b7290 */ /* 0x000fe40009ffe4ff */
[----:B------:R-:W-:Y:S02]  /*2550*/  UIADD3.X UR61, UPT, UPT, UR29, URZ, URZ, UP2, !UPT ;  /* 0x000000ff1d3d7290 */ /* 0x000fe400097fe4ff */
[----:B------:R-:W-:Y:S01]  /*2560*/  UIADD3.X UR63, UPT, UPT, UR27, URZ, URZ, UP6, !UPT ;  /* 0x000000ff1b3f7290 */ /* 0x000fe2000b7fe4ff */
[----:B------:R-:W-:Y:S01]  /*2570*/  UMOV UR18, 0x0 ;  /* 0x0000000000127882 */ /* 0x000fe20000000000 */
[----:B------:R-:W-:Y:S01]  /*2580*/  UMOV UR19, 0x8400010 ;  /* 0x0840001000137882 */ /* 0x000fe20000000000 */
[----:B------:R-:W-:Y:S01]  /*2590*/  UMOV UR21, 0x40004040 ;  /* 0x4000404000157882 */ /* 0x000fe20000000000 */
[----:B------:R-:W-:Y:S01]  /*25a0*/  UMOV UR25, 0x40004040 ;  /* 0x4000404000197882 */ /* 0x000fe20000000000 */
[----:B------:R-:W-:Y:S01]  /*25b0*/  UIADD3.X UR5, UPT, UPT, UR29, URZ, URZ, UP5, !UPT ;  /* 0x000000ff1d057290 */ /* 0x000fe2000affe4ff */
[----:B------:R3:W-:Y:S01]  /*25c0*/  UTCHMMA gdesc[UR20], gdesc[UR24], tmem[UR10], tmem[UR18], idesc[UR19], UPT ;  /* 0x00ff1218140075ea */ /* 0x0007e2000b80000a */
[----:B------:R-:W-:Y:S01]  /*25d0*/  UIADD3.X UR31, UPT, UPT, UR27, URZ, URZ, UP1, !UPT ;  /* 0x000000ff1b1f7290 */ /* 0x000fe20008ffe4ff */
[----:B------:R-:W-:Y:S01]  /*25e0*/  UMOV UR16, 0x0 ;  /* 0x0000000000107882 */ /* 0x000fe20000000000 */
[----:B------:R-:W-:Y:S01]  /*25f0*/  UMOV UR17, 0x8400010 ;  /* 0x0840001000117882 */ /* 0x000fe20000000000 */
[----:B------:R-:W-:Y:S01]  /*2600*/  UMOV UR40, 0x0 ;  /* 0x0000000000287882 */ /* 0x000fe20000000000 */
[----:B------:R-:W-:Y:S01]  /*2610*/  UMOV UR41, 0x8400010 ;  /* 0x0840001000297882 */ /* 0x000fe20000000000 */
        /* <DEDUP_REMOVED lines=18> */
.L_x_64:
[----:B------:R-:W-:Y:S01]  /*2740*/  ELECT P0, URZ, PT ;  /* 0x0000000000ff782f */ /* 0x000fe20003800000 */
[----:B---3--:R-:W-:-:S03]  /*2750*/  UIADD3 UR4, UPT, UPT, UR42, 0x60020, URZ ;  /* 0x000600202a047890 */ /* 0x008fc6000fffe0ff */
[----:B------:R-:W-:Y:S01]  /*2760*/  ISETP.LT.U32.AND P0, PT, R10, 0x20, P0 ;  /* 0x000000200a00780c */ /* 0x000fe20000701070 */
[----:B------:R-:W-:-:S12]  /*2770*/  UMOV UR5, URZ ;  /* 0x000000ff00057c82 */ /* 0x000fd80008000000 */
[----:B------:R-:W-:Y:S01]  /*2780*/  VOTEU.ANY UP0, P0 ;  /* 0x0000000000ff7886 */ /* 0x000fe20000000100 */
[----:B------:R-:W-:-:S04]  /*2790*/  VOTEU.ANY UP1, P0 ;  /* 0x0000000000ff7886 */ /* 0x000fc80000020100 */
[----:B------:R-:W-:Y:S02]  /*27a0*/  @UP0 UMOV UR4, UR4 ;  /* 0x0000000400040c82 */ /* 0x000fe40008000000 */
[----:B------:R3:W-:Y:S01]  /*27b0*/  @UP1 UTCBAR [UR4], URZ ;  /* 0x000000ff040013e9 */ /* 0x0007e200080000ff */
[----:B------:R-:W-:Y:S06]  /*27c0*/  BAR.SYNC.DEFER_BLOCKING 0x0 ;  /* 0x0000000000007b1d */ /* 0x000fec0000010000 */
[----:B------:R-:W5:Y:S02]  /*27d0*/  SYNCS.PHASECHK.TRANS64.TRYWAIT P0, [UR42+0x60020], R3 ;  /* 0x06002003ff0075a7 */ /* 0x000f64000800112a */
[----:B---3-5:R-:W-:Y:S05]  /*27e0*/  @!P0 BRA `(.L_x_65) ;  /* 0x0000001000488947 */ /* 0x028fea0003800000 */
.L_x_81:
[----:B------:R-:W-:Y:S02]  /*27f0*/  UIADD3 UR15, UPT, UPT, UR15, 0x1, URZ ;  /* 0x000000010f0f7890 */ /* 0x000fe4000fffe0ff */
[----:B------:R-:W-:Y:S02]  /*2800*/  UIADD3 UR35, UPT, UPT, UR35, 0x80, URZ ;  /* 0x0000008023237890 */ /* 0x000fe4000fffe0ff */
[----:B------:R-:W-:-:S04]  /*2810*/  UISETP.NE.U32.AND UP0, UPT, UR15, 0x4, UPT ;  /* 0x000000040f00788c */ /* 0x000fc8000bf05070 */
[----:B------:R-:W-:Y:S02]  /*2820*/  USEL UR15, UR15, URZ, UP0 ;  /* 0x000000ff0f0f7287 */ /* 0x000fe40008000000 */
[----:B------:R-:W-:Y:S02]  /*2830*/  USEL UR4, URZ, 0x1, UP0 ;  /* 0x00000001ff047887 */ /* 0x000fe40008000000 */
[----:B--2---:R-:W-:-:S04]  /*2840*/  UISETP.GE.AND UP0, UPT, UR35, UR34, UPT ;  /* 0x000000222300728c */ /* 0x004fc8000bf06270 */
[----:B------:R-:W-:-:S05]  /*2850*/  LOP3.LUT R2, R2, UR4, RZ, 0x3c, !PT ;  /* 0x0000000402027c12 */ /* 0x000fca000f8e3cff */
[----:B------:R-:W-:Y:S05]  /*2860*/  BRA.U !UP0, `(.L_x_66) ;  /* 0xfffffff908387547 */ /* 0x000fea000b83ffff */
.L_x_59:
[----:B---3-5:R-:W-:Y:S06]  /*2870*/  BAR.SYNC.DEFER_BLOCKING 0x0 ;  /* 0x0000000000007b1d */ /* 0x028fec0000010000 */
[----:B------:R-:W-:Y:S04]  /*2880*/  BSSY.RECONVERGENT B5, `(.L_x_67) ;  /* 0x0000004000057945 */ /* 0x000fe80003800200 */
[----:B------:R-:W-:Y:S05]  /*2890*/  @P3 BRA `(.L_x_68) ;  /* 0x0000000000083947 */ /* 0x000fea0003800000 */
[----:B------:R-:W2:Y:S02]  /*28a0*/  SYNCS.CCTL.IV [UR11+0x60000] ;  /* 0x06000000ff0079b1 */ /* 0x000ea4000800000b */
[----:B--2---:R-:W2:Y:S02]  /*28b0*/  SYNCS.CCTL.IV [UR11+0x60020] ;  /* 0x06002000ff0079b1 */ /* 0x004ea4000800000b */
.L_x_68:
[----:B------:R-:W-:Y:S05]  /*28c0*/  BSYNC.RECONVERGENT B5 ;  /* 0x0000000000057941 */ /* 0x000fea0003800200 */
.L_x_67:
[----:B--2---:R-:W-:Y:S06]  /*28d0*/  BAR.SYNC.DEFER_BLOCKING 0x0 ;  /* 0x0000000000007b1d */ /* 0x004fec0000010000 */
[----:B------:R-:W-:Y:S04]  /*28e0*/  BSSY.RECONVERGENT B5, `(.L_x_69) ;  /* 0x0000004000057945 */ /* 0x000fe80003800200 */
[----:B------:R-:W-:Y:S05]  /*28f0*/  @P3 BRA `(.L_x_70) ;  /* 0x0000000000083947 */ /* 0x000fea0003800000 */
[----:B------:R-:W2:Y:S02]  /*2900*/  SYNCS.CCTL.IV [UR11+0x60008] ;  /* 0x06000800ff0079b1 */ /* 0x000ea4000800000b */
[----:B--2---:R-:W2:Y:S02]  /*2910*/  SYNCS.CCTL.IV [UR11+0x60028] ;  /* 0x06002800ff0079b1 */ /* 0x004ea4000800000b */
.L_x_70:
[----:B------:R-:W-:Y:S05]  /*2920*/  BSYNC.RECONVERGENT B5 ;  /* 0x0000000000057941 */ /* 0x000fea0003800200 */
.L_x_69:
[----:B--2---:R-:W-:Y:S06]  /*2930*/  BAR.SYNC.DEFER_BLOCKING 0x0 ;  /* 0x0000000000007b1d */ /* 0x004fec0000010000 */
[----:B------:R-:W-:Y:S04]  /*2940*/  BSSY.RECONVERGENT B5, `(.L_x_71) ;  /* 0x0000004000057945 */ /* 0x000fe80003800200 */
[----:B------:R-:W-:Y:S05]  /*2950*/  @P3 BRA `(.L_x_72) ;  /* 0x0000000000083947 */ /* 0x000fea0003800000 */
[----:B------:R-:W2:Y:S02]  /*2960*/  SYNCS.CCTL.IV [UR11+0x60010] ;  /* 0x06001000ff0079b1 */ /* 0x000ea4000800000b */
[----:B--2---:R-:W2:Y:S02]  /*2970*/  SYNCS.CCTL.IV [UR11+0x60030] ;  /* 0x06003000ff0079b1 */ /* 0x004ea4000800000b */
.L_x_72:
[----:B------:R-:W-:Y:S05]  /*2980*/  BSYNC.RECONVERGENT B5 ;  /* 0x0000000000057941 */ /* 0x000fea0003800200 */
.L_x_71:
[----:B--2---:R-:W-:Y:S06]  /*2990*/  BAR.SYNC.DEFER_BLOCKING 0x0 ;  /* 0x0000000000007b1d */ /* 0x004fec0000010000 */
[----:B------:R-:W-:Y:S04]  /*29a0*/  BSSY.RECONVERGENT B5, `(.L_x_73) ;  /* 0x0000004000057945 */ /* 0x000fe80003800200 */
[----:B------:R-:W-:Y:S05]  /*29b0*/  @P3 BRA `(.L_x_74) ;  /* 0x0000000000083947 */ /* 0x000fea0003800000 */
[----:B------:R-:W2:Y:S02]  /*29c0*/  SYNCS.CCTL.IV [UR11+0x60018] ;  /* 0x06001800ff0079b1 */ /* 0x000ea4000800000b */
[----:B--2---:R-:W2:Y:S02]  /*29d0*/  SYNCS.CCTL.IV [UR11+0x60038] ;  /* 0x06003800ff0079b1 */ /* 0x004ea4000800000b */
.L_x_74:
[----:B------:R-:W-:Y:S05]  /*29e0*/  BSYNC.RECONVERGENT B5 ;  /* 0x0000000000057941 */ /* 0x000fea0003800200 */
.L_x_73:
[----:B------:R-:W-:Y:S01]  /*29f0*/  ULOP3.LUT UR14, UR14, 0x3, URZ, 0xc0, !UPT ;  /* 0x000000030e0e7892 */ /* 0x000fe2000f8ec0ff */
[C---:B------:R-:W-:Y:S01]  /*2a00*/  IMAD.SHL.U32 R2, R0.reuse, 0x80, RZ ;  /* 0x0000008000027824 */ /* 0x040fe200078e00ff */
[----:B------:R-:W-:Y:S01]  /*2a10*/  UMOV UR6, UR23 ;  /* 0x0000001700067c82 */ /* 0x000fe20008000000 */
[----:B------:R-:W-:Y:S01]  /*2a20*/  IMAD.SHL.U32 R3, R0, 0x10, RZ ;  /* 0x0000001000037824 */ /* 0x000fe200078e00ff */
[----:B------:R-:W-:Y:S02]  /*2a30*/  ULEA UR4, UR14, UR10, 0x15 ;  /* 0x0000000a0e047291 */ /* 0x000fe4000f8ea8ff */
[----:B------:R-:W-:Y:S01]  /*2a40*/  LOP3.LUT R0, R2, 0x3f80, RZ, 0xc0, !PT ;  /* 0x00003f8002007812 */ /* 0x000fe200078ec0ff */
[----:B------:R-:W-:Y:S01]  /*2a50*/  ULEA UR5, UR14, UR7, 0x6 ;  /* 0x000000070e057291 */ /* 0x000fe2000f8e30ff */
[----:B------:R-:W-:Y:S02]  /*2a60*/  ELECT P0, URZ, PT ;  /* 0x0000000000ff782f */ /* 0x000fe40003800000 */
[----:B------:R-:W-:-:S03]  /*2a70*/  LOP3.LUT R0, R0, 0x70, R3, 0xf8, !PT ;  /* 0x0000007000007812 */ /* 0x000fc600078ef803 */
[----:B------:R-:W3:Y:S01]  /*2a80*/  LDTM.x64 R96, tmem[UR4] ;  /* 0x00000004006079ee */ /* 0x000ee20008340000 */
[C---:B------:R-:W-:Y:S02]  /*2a90*/  LOP3.LUT R2, R0.reuse, 0x10, RZ, 0x3c, !PT ;  /* 0x0000001000027812 */ /* 0x040fe400078e3cff */
[----:B------:R-:W-:Y:S02]  /*2aa0*/  LOP3.LUT R3, R0, 0x20, RZ, 0x3c, !PT ;  /* 0x0000002000037812 */ /* 0x000fe400078e3cff */
[----:B---3--:R-:W-:Y:S02]  /*2ab0*/  F2FP.F16.F32.PACK_AB R160, R97, R96 ;  /* 0x0000006061a0723e */ /* 0x008fe400000000ff */
[----:B------:R-:W-:Y:S02]  /*2ac0*/  F2FP.F16.F32.PACK_AB R161, R99, R98 ;  /* 0x0000006263a1723e */ /* 0x000fe400000000ff */
[----:B------:R-:W-:Y:S02]  /*2ad0*/  F2FP.F16.F32.PACK_AB R162, R101, R100 ;  /* 0x0000006465a2723e */ /* 0x000fe400000000ff */
[----:B------:R-:W-:-:S02]  /*2ae0*/  F2FP.F16.F32.PACK_AB R163, R103, R102 ;  /* 0x0000006667a3723e */ /* 0x000fc400000000ff */
[----:B------:R-:W-:Y:S02]  /*2af0*/  F2FP.F16.F32.PACK_AB R164, R105, R104 ;  /* 0x0000006869a4723e */ /* 0x000fe400000000ff */
[----:B------:R-:W-:Y:S02]  /*2b00*/  F2FP.F16.F32.PACK_AB R165, R107, R106 ;  /* 0x0000006a6ba5723e */ /* 0x000fe400000000ff */
[----:B------:R-:W-:Y:S02]  /*2b10*/  F2FP.F16.F32.PACK_AB R166, R109, R108 ;  /* 0x0000006c6da6723e */ /* 0x000fe400000000ff */
[----:B------:R-:W-:Y:S02]  /*2b20*/  F2FP.F16.F32.PACK_AB R167, R111, R110 ;  /* 0x0000006e6fa7723e */ /* 0x000fe400000000ff */
[----:B------:R-:W3:Y:S01]  /*2b30*/  LDTM.x64 R48, tmem[UR4+0x40] ;  /* 0x00004004003079ee */ /* 0x000ee20008340000 */
[----:B------:R-:W-:Y:S02]  /*2b40*/  F2FP.F16.F32.PACK_AB R112, R113, R112 ;  /* 0x000000707170723e */ /* 0x000fe400000000ff */
[----:B------:R-:W-:-:S02]  /*2b50*/  F2FP.F16.F32.PACK_AB R120, R121, R120 ;  /* 0x000000787978723e */ /* 0x000fc400000000ff */
[----:B------:R-:W-:Y:S02]  /*2b60*/  F2FP.F16.F32.PACK_AB R128, R129, R128 ;  /* 0x000000808180723e */ /* 0x000fe400000000ff */
[----:B------:R-:W-:Y:S02]  /*2b70*/  F2FP.F16.F32.PACK_AB R113, R115, R114 ;  /* 0x000000727371723e */ /* 0x000fe400000000ff */
[----:B------:R-:W-:Y:S02]  /*2b80*/  F2FP.F16.F32.PACK_AB R121, R123, R122 ;  /* 0x0000007a7b79723e */ /* 0x000fe400000000ff */
[----:B------:R-:W-:Y:S02]  /*2b90*/  F2FP.F16.F32.PACK_AB R129, R131, R130 ;  /* 0x000000828381723e */ /* 0x000fe400000000ff */
[----:B------:R-:W-:Y:S02]  /*2ba0*/  F2FP.F16.F32.PACK_AB R114, R117, R116 ;  /* 0x000000747572723e */ /* 0x000fe400000000ff */
[----:B------:R-:W-:-:S02]  /*2bb0*/  F2FP.F16.F32.PACK_AB R115, R119, R118 ;  /* 0x000000767773723e */ /* 0x000fc400000000ff */
[----:B------:R-:W-:Y:S02]  /*2bc0*/  F2FP.F16.F32.PACK_AB R122, R125, R124 ;  /* 0x0000007c7d7a723e */ /* 0x000fe400000000ff */
[----:B------:R-:W-:Y:S02]  /*2bd0*/  F2FP.F16.F32.PACK_AB R123, R127, R126 ;  /* 0x0000007e7f7b723e */ /* 0x000fe400000000ff */
[----:B------:R-:W-:Y:S02]  /*2be0*/  F2FP.F16.F32.PACK_AB R130, R133, R132 ;  /* 0x000000848582723e */ /* 0x000fe400000000ff */
[----:B------:R-:W-:Y:S02]  /*2bf0*/  F2FP.F16.F32.PACK_AB R136, R137, R136 ;  /* 0x000000888988723e */ /* 0x000fe400000000ff */
[----:B---3--:R-:W-:Y:S02]  /*2c00*/  F2FP.F16.F32.PACK_AB R116, R49, R48 ;  /* 0x000000303174723e */ /* 0x008fe400000000ff */
        /* <DEDUP_REMOVED lines=9> */
[----:B----4-:R-:W3:Y:S01]  /*2ca0*/  LDTM.x64 R4, tmem[UR4+0x80] ;  /* 0x00008004000479ee */ /* 0x010ee20008340000 */
        /* <DEDUP_REMOVED lines=63> */
[----:B------:R-:W-:Y:S01]  /*30a0*/  NOP ;  /* 0x0000000000007918 */ /* 0x000fe20000000000 */
[----:B--2---:R-:W-:Y:S01]  /*30b0*/  STS.128 [R0+UR11], R160 ;  /* 0x000000a000007988 */ /* 0x004fe20008000c0b */
[----:B------:R-:W-:Y:S01]  /*30c0*/  F2FP.F16.F32.PACK_AB R152, R153, R152 ;  /* 0x000000989998723e */ /* 0x000fe200000000ff */
[----:B------:R-:W-:Y:S01]  /*30d0*/  ULEA UR4, UR14, UR11, 0xe ;  /* 0x0000000b0e047291 */ /* 0x000fe2000f8e70ff */
[----:B------:R-:W-:Y:S01]  /*30e0*/  F2FP.F16.F32.PACK_AB R153, R155, R154 ;  /* 0x0000009a9b99723e */ /* 0x000fe200000000ff */
[----:B------:R-:W-:Y:S01]  /*30f0*/  STS.128 [R0+UR11+0x4000], R116 ;  /* 0x0040007400007988 */ /* 0x000fe20008000c0b */
[----:B------:R-:W-:-:S02]  /*3100*/  F2FP.F16.F32.PACK_AB R154, R157, R156 ;  /* 0x0000009c9d9a723e */ /* 0x000fc400000000ff */
[----:B------:R-:W-:Y:S01]  /*3110*/  F2FP.F16.F32.PACK_AB R155, R159, R158 ;  /* 0x0000009e9f9b723e */ /* 0x000fe200000000ff */
[----:B------:R-:W-:Y:S01]  /*3120*/  STS.128 [R0+UR11+0x8000], R68 ;  /* 0x0080004400007988 */ /* 0x000fe20008000c0b */
[----:B---3--:R-:W-:Y:S02]  /*3130*/  F2FP.F16.F32.PACK_AB R4, R5, R4 ;  /* 0x000000040504723e */ /* 0x008fe400000000ff */
[----:B------:R-:W-:Y:S02]  /*3140*/  F2FP.F16.F32.PACK_AB R5, R7, R6 ;  /* 0x000000060705723e */ /* 0x000fe400000000ff */
[----:B------:R-:W-:Y:S02]  /*3150*/  F2FP.F16.F32.PACK_AB R12, R13, R12 ;  /* 0x0000000c0d0c723e */ /* 0x000fe400000000ff */
[----:B------:R-:W-:Y:S02]  /*3160*/  F2FP.F16.F32.PACK_AB R6, R9, R8 ;  /* 0x000000080906723e */ /* 0x000fe400000000ff */
[----:B------:R-:W-:-:S02]  /*3170*/  F2FP.F16.F32.PACK_AB R7, R11, R10 ;  /* 0x0000000a0b07723e */ /* 0x000fc400000000ff */
[----:B------:R-:W-:Y:S02]  /*3180*/  F2FP.F16.F32.PACK_AB R13, R15, R14 ;  /* 0x0000000e0f0d723e */ /* 0x000fe400000000ff */
[----:B------:R-:W-:Y:S01]  /*3190*/  F2FP.F16.F32.PACK_AB R20, R21, R20 ;  /* 0x000000141514723e */ /* 0x000fe200000000ff */
[----:B------:R2:W-:Y:S01]  /*31a0*/  STS.128 [R0+UR11+0xc000], R4 ;  /* 0x00c0000400007988 */ /* 0x0005e20008000c0b */
[----:B------:R-:W-:Y:S02]  /*31b0*/  F2FP.F16.F32.PACK_AB R14, R17, R16 ;  /* 0x00000010110e723e */ /* 0x000fe400000000ff */
[----:B------:R-:W-:Y:S01]  /*31c0*/  F2FP.F16.F32.PACK_AB R15, R19, R18 ;  /* 0x00000012130f723e */ /* 0x000fe200000000ff */
[----:B------:R-:W-:Y:S01]  /*31d0*/  STS.128 [R2+UR11], R164 ;  /* 0x000000a402007988 */ /* 0x000fe20008000c0b */
[----:B------:R-:W-:Y:S02]  /*31e0*/  F2FP.F16.F32.PACK_AB R21, R23, R22 ;  /* 0x000000161715723e */ /* 0x000fe400000000ff */
[----:B------:R-:W-:Y:S01]  /*31f0*/  F2FP.F16.F32.PACK_AB R22, R25, R24 ;  /* 0x000000181916723e */ /* 0x000fe200000000ff */
[----:B------:R-:W-:Y:S01]  /*3200*/  STS.128 [R2+UR11+0x4000], R124 ;  /* 0x0040007c02007988 */ /* 0x000fe20008000c0b */
[----:B------:R-:W-:-:S02]  /*3210*/  F2FP.F16.F32.PACK_AB R23, R27, R26 ;  /* 0x0000001a1b17723e */ /* 0x000fc400000000ff */
[----:B------:R-:W-:Y:S01]  /*3220*/  F2FP.F16.F32.PACK_AB R28, R29, R28 ;  /* 0x0000001c1d1c723e */ /* 0x000fe200000000ff */
[----:B------:R-:W-:Y:S01]  /*3230*/  STS.128 [R2+UR11+0x8000], R76 ;  /* 0x0080004c02007988 */ /* 0x000fe20008000c0b */
[----:B------:R-:W-:Y:S02]  /*3240*/  F2FP.F16.F32.PACK_AB R29, R31, R30 ;  /* 0x0000001e1f1d723e */ /* 0x000fe400000000ff */
[----:B------:R-:W-:Y:S01]  /*3250*/  F2FP.F16.F32.PACK_AB R36, R37, R36 ;  /* 0x000000242524723e */ /* 0x000fe200000000ff */
[----:B------:R3:W-:Y:S01]  /*3260*/  STS.128 [R2+UR11+0xc000], R12 ;  /* 0x00c0000c02007988 */ /* 0x0007e20008000c0b */
[----:B------:R-:W-:Y:S02]  /*3270*/  F2FP.F16.F32.PACK_AB R30, R33, R32 ;  /* 0x00000020211e723e */ /* 0x000fe400000000ff */
[----:B------:R-:W-:Y:S01]  /*3280*/  F2FP.F16.F32.PACK_AB R31, R35, R34 ;  /* 0x00000022231f723e */ /* 0x000fe200000000ff */
[----:B------:R-:W-:Y:S01]  /*3290*/  STS.128 [R3+UR11], R112 ;  /* 0x0000007003007988 */ /* 0x000fe20008000c0b */
[----:B------:R-:W-:-:S02]  /*32a0*/  F2FP.F16.F32.PACK_AB R37, R39, R38 ;  /* 0x000000262725723e */ /* 0x000fc400000000ff */
[----:B------:R-:W-:Y:S01]  /*32b0*/  F2FP.F16.F32.PACK_AB R44, R45, R44 ;  /* 0x0000002c2d2c723e */ /* 0x000fe200000000ff */
[----:B------:R-:W-:Y:S01]  /*32c0*/  STS.128 [R3+UR11+0x4000], R132 ;  /* 0x0040008403007988 */ /* 0x000fe20008000c0b */
[----:B------:R-:W-:Y:S02]  /*32d0*/  LOP3.LUT R8, R0, 0x30, RZ, 0x3c, !PT ;  /* 0x0000003000087812 */ /* 0x000fe400078e3cff */
[----:B------:R-:W-:Y:S01]  /*32e0*/  F2FP.F16.F32.PACK_AB R38, R41, R40 ;  /* 0x000000282926723e */ /* 0x000fe200000000ff */
[----:B------:R-:W-:Y:S01]  /*32f0*/  STS.128 [R3+UR11+0x8000], R84 ;  /* 0x0080005403007988 */ /* 0x000fe20008000c0b */
[----:B------:R-:W-:Y:S02]  /*3300*/  F2FP.F16.F32.PACK_AB R39, R43, R42 ;  /* 0x0000002a2b27723e */ /* 0x000fe400000000ff */
[----:B------:R-:W-:Y:S01]  /*3310*/  F2FP.F16.F32.PACK_AB R45, R47, R46 ;  /* 0x0000002e2f2d723e */ /* 0x000fe200000000ff */
[----:B------:R4:W-:Y:S01]  /*3320*/  STS.128 [R3+UR11+0xc000], R20 ;  /* 0x00c0001403007988 */ /* 0x0009e20008000c0b */
[----:B------:R-:W-:-:S02]  /*3330*/  F2FP.F16.F32.PACK_AB R52, R53, R52 ;  /* 0x000000343534723e */ /* 0x000fc400000000ff */
[C---:B--2---:R-:W-:Y:S01]  /*3340*/  LOP3.LUT R4, R0.reuse, 0x40, RZ, 0x3c, !PT ;  /* 0x0000004000047812 */ /* 0x044fe200078e3cff */
[----:B------:R2:W-:Y:S01]  /*3350*/  STS.128 [R8+UR11], R120 ;  /* 0x0000007808007988 */ /* 0x0005e20008000c0b */
[----:B------:R-:W-:Y:S02]  /*3360*/  F2FP.F16.F32.PACK_AB R46, R49, R48 ;  /* 0x00000030312e723e */ /* 0x000fe400000000ff */
[----:B------:R-:W-:Y:S01]  /*3370*/  F2FP.F16.F32.PACK_AB R47, R51, R50 ;  /* 0x00000032332f723e */ /* 0x000fe200000000ff */
[----:B------:R2:W-:Y:S01]  /*3380*/  STS.128 [R8+UR11+0x4000], R72 ;  /* 0x0040004808007988 */ /* 0x0005e20008000c0b */
[----:B------:R-:W-:Y:S02]  /*3390*/  F2FP.F16.F32.PACK_AB R53, R55, R54 ;  /* 0x000000363735723e */ /* 0x000fe400000000ff */
[----:B------:R-:W-:Y:S01]  /*33a0*/  F2FP.F16.F32.PACK_AB R60, R61, R60 ;  /* 0x0000003c3d3c723e */ /* 0x000fe200000000ff */
[----:B------:R2:W-:Y:S01]  /*33b0*/  STS.128 [R8+UR11+0x8000], R92 ;  /* 0x0080005c08007988 */ /* 0x0005e20008000c0b */
[----:B---3--:R-:W-:-:S02]  /*33c0*/  LOP3.LUT R2, R0, 0x50, RZ, 0x3c, !PT ;  /* 0x0000005000027812 */ /* 0x008fc400078e3cff */
[----:B------:R-:W-:Y:S01]  /*33d0*/  F2FP.F16.F32.PACK_AB R54, R57, R56 ;  /* 0x000000383936723e */ /* 0x000fe200000000ff */
[----:B------:R2:W-:Y:S01]  /*33e0*/  STS.128 [R8+UR11+0xc000], R28 ;  /* 0x00c0001c08007988 */ /* 0x0005e20008000c0b */
[----:B------:R-:W-:Y:S02]  /*33f0*/  F2FP.F16.F32.PACK_AB R55, R59, R58 ;  /* 0x0000003a3b37723e */ /* 0x000fe400000000ff */
[----:B------:R-:W-:Y:S01]  /*3400*/  F2FP.F16.F32.PACK_AB R61, R63, R62 ;  /* 0x0000003e3f3d723e */ /* 0x000fe200000000ff */
[----:B------:R2:W-:Y:S01]  /*3410*/  STS.128 [R4+UR11], R128 ;  /* 0x0000008004007988 */ /* 0x0005e20008000c0b */
[----:B----4-:R-:W-:Y:S02]  /*3420*/  LOP3.LUT R3, R0, 0x60, RZ, 0x3c, !PT ;  /* 0x0000006000037812 */ /* 0x010fe400078e3cff */
[----:B------:R-:W-:Y:S01]  /*3430*/  F2FP.F16.F32.PACK_AB R62, R65, R64 ;  /* 0x00000040413e723e */ /* 0x000fe200000000ff */
[----:B------:R2:W-:Y:S01]  /*3440*/  STS.128 [R4+UR11+0x4000], R80 ;  /* 0x0040005004007988 */ /* 0x0005e20008000c0b */
[----:B------:R-:W-:-:S02]  /*3450*/  F2FP.F16.F32.PACK_AB R63, R67, R66 ;  /* 0x00000042433f723e */ /* 0x000fc400000000ff */
[----:B------:R-:W-:Y:S01]  /*3460*/  LOP3.LUT R0, R0, 0x70, RZ, 0x3c, !PT ;  /* 0x0000007000007812 */ /* 0x000fe200078e3cff */
[----:B------:R2:W-:Y:S04]  /*3470*/  STS.128 [R4+UR11+0x8000], R100 ;  /* 0x0080006404007988 */ /* 0x0005e80008000c0b */
[----:B------:R2:W-:Y:S04]  /*3480*/  STS.128 [R4+UR11+0xc000], R36 ;  /* 0x00c0002404007988 */ /* 0x0005e80008000c0b */
[----:B------:R2:W-:Y:S04]  /*3490*/  STS.128 [R2+UR11], R136 ;  /* 0x0000008802007988 */ /* 0x0005e80008000c0b */
[----:B------:R2:W-:Y:S04]  /*34a0*/  STS.128 [R2+UR11+0x4000], R88 ;  /* 0x0040005802007988 */ /* 0x0005e80008000c0b */
        /* <DEDUP_REMOVED lines=9> */
[----:B------:R2:W-:Y:S01]  /*3540*/  STS.128 [R0+UR11+0xc000], R60 ;  /* 0x00c0003c00007988 */ /* 0x0005e20008000c0b */
[----:B------:R3:W-:Y:S06]  /*3550*/  MEMBAR.ALL.CTA ;  /* 0x0000000000007992 */ /* 0x0007ec0000008000 */
[----:B---3--:R-:W3:Y:S02]  /*3560*/  FENCE.VIEW.ASYNC.S ;  /* 0x00000000000073c6 */ /* 0x008ee40000000000 */
[----:B---3--:R-:W-:Y:S06]  /*3570*/  BAR.SYNC.DEFER_BLOCKING 0x0 ;  /* 0x0000000000007b1d */ /* 0x008fec0000010000 */
[----:B------:R2:W-:Y:S01]  /*3580*/  UTMASTG.2D [UR4], [UR12] ;  /* 0x000000040c0073b5 */ /* 0x0005e20008008000 */
[----:B------:R0:W-:Y:S01]  /*3590*/  UTMACMDFLUSH ;  /* 0x00000000000079b7 */ /* 0x0001e20000000000 */
[----:B------:R-:W-:-:S04]  /*35a0*/  DEPBAR.LE SB0, 0x0 ;  /* 0x000080000000791a */ /* 0x000fc80000000000 */
[----:B------:R-:W-:Y:S08]  /*35b0*/  BAR.SYNC.DEFER_BLOCKING 0x0 ;  /* 0x0000000000007b1d */ /* 0x000ff00000010000 */
[----:B------:R-:W-:Y:S06]  /*35c0*/  BAR.SYNC.DEFER_BLOCKING 0x0 ;  /* 0x0000000000007b1d */ /* 0x000fec0000010000 */
[----:B--2---:R-:W-:Y:S05]  /*35d0*/  @P2 BRA `(.L_x_75) ;  /* 0x0000000000a02947 */ /* 0x004fea0003800000 */
[----:B------:R-:W2:Y:S01]  /*35e0*/  S2UR UR5, SR_CgaCtaId ;  /* 0x00000000000579c3 */ /* 0x000ea20000008800 */
[----:B------:R-:W-:Y:S01]  /*35f0*/  NOP ;  /* 0x0000000000007918 */ /* 0x000fe20000000000 */
[----:B------:R-:W-:Y:S01]  /*3600*/  UMOV UR4, 0x50 ;  /* 0x0000005000047882 */ /* 0x000fe20000000000 */
[----:B------:R-:W-:Y:S02]  /*3610*/  IMAD.U32 R0, RZ, RZ, UR10 ;  /* 0x0000000aff007e24 */ /* 0x000fe4000f8e00ff */
[----:B------:R-:W-:Y:S02]  /*3620*/  IMAD.MOV.U32 R3, RZ, RZ, 0xff ;  /* 0x000000ffff037424 */ /* 0x000fe400078e00ff */
[----:B------:R-:W-:Y:S01]  /*3630*/  IMAD.MOV.U32 R7, RZ, RZ, 0x1 ;  /* 0x00000001ff077424 */ /* 0x000fe200078e00ff */
[----:B------:R-:W-:-:S04]  /*3640*/  LOP3.LUT R0, R0, 0xffff, RZ, 0xc0, !PT ;  /* 0x0000ffff00007812 */ /* 0x000fc800078ec0ff */
[----:B------:R-:W-:-:S05]  /*3650*/  SHF.R.U32.HI R0, RZ, 0x5, R0 ;  /* 0x00000005ff007819 */ /* 0x000fca0000011600 */
[----:B------:R-:W-:Y:S01]  /*3660*/  VIADD R2, R0, 0x10 ;  /* 0x0000001000027836 */ /* 0x000fe20000000000 */
[----:B------:R-:W-:Y:S01]  /*3670*/  SHF.L.U32 R0, R3, R0, RZ ;  /* 0x0000000003007219 */ /* 0x000fe200000006ff */
[----:B--2---:R-:W-:-:S03]  /*3680*/  ULEA UR6, UR5, UR4, 0x18 ;  /* 0x0000000405067291 */ /* 0x004fc6000f8ec0ff */
[----:B------:R-:W-:-:S04]  /*3690*/  SHF.L.U32 R3, R7, R2, RZ ;  /* 0x0000000207037219 */ /* 0x000fc800000006ff */
[----:B------:R-:W-:Y:S02]  /*36a0*/  LOP3.LUT R0, R3, R0, RZ, 0xfc, !PT ;  /* 0x0000000003007212 */ /* 0x000fe400078efcff */
[----:B------:R-:W2:Y:S02]  /*36b0*/  LDS R5, [UR6] ;  /* 0x00000006ff057984 */ /* 0x000ea40008000800 */
[C---:B------:R-:W-:Y:S02]  /*36c0*/  LOP3.LUT R2, R0.reuse, 0xffff, RZ, 0xc0, !PT ;  /* 0x0000ffff00027812 */ /* 0x040fe400078ec0ff */
[----:B--2---:R-:W-:-:S04]  /*36d0*/  LOP3.LUT R3, R0, 0xffff, R5, 0x80, !PT ;  /* 0x0000ffff00037812 */ /* 0x004fc800078e8005 */
[----:B------:R-:W-:-:S13]  /*36e0*/  ISETP.NE.AND P0, PT, R3, R2, PT ;  /* 0x000000020300720c */ /* 0x000fda0003f05270 */
[----:B------:R-:W-:Y:S05]  /*36f0*/  @P0 BRA `(.L_x_76) ;  /* 0x0000000000500947 */ /* 0x000fea0003800000 */
[----:B------:R-:W-:Y:S02]  /*3700*/  SHF.R.U32.HI R5, RZ, 0x10, R5 ;  /* 0x00000010ff057819 */ /* 0x000fe40000011605 */
[----:B------:R-:W-:-:S04]  /*3710*/  SHF.R.U32.HI R2, RZ, 0x10, R0 ;  /* 0x00000010ff027819 */ /* 0x000fc80000011600 */
[----:B------:R-:W-:-:S04]  /*3720*/  LOP3.LUT R5, R5, R2, RZ, 0xc0, !PT ;  /* 0x0000000205057212 */ /* 0x000fc800078ec0ff */
[----:B------:R-:W-:-:S13]  /*3730*/  ISETP.NE.AND P0, PT, R5, R2, PT ;  /* 0x000000020500720c */ /* 0x000fda0003f05270 */
[----:B------:R-:W-:Y:S05]  /*3740*/  @P0 BRA `(.L_x_77) ;  /* 0x0000000000300947 */ /* 0x000fea0003800000 */
[----:B------:R-:W-:Y:S01]  /*3750*/  R2UR UR4, R0 ;  /* 0x00000000000472ca */ /* 0x000fe200000e0000 */
[----:B------:R-:W-:Y:S01]  /*3760*/  VOTEU.ANY UR5, UPT, PT ;  /* 0x0000000000057886 */ /* 0x000fe200038e0100 */
[----:B------:R-:W2:Y:S01]  /*3770*/  S2R R0, SR_LANEID ;  /* 0x0000000000007919 */ /* 0x000ea20000000000 */
[----:B------:R-:W-:-:S10]  /*3780*/  UFLO.U32 UR5, UR5 ;  /* 0x00000005000572bd */ /* 0x000fd400080e0000 */
[----:B------:R-:W-:-:S06]  /*3790*/  ULOP3.LUT UR4, URZ, UR4, URZ, 0x33, !UPT ;  /* 0x00000004ff047292 */ /* 0x000fcc000f8e33ff */
[----:B------:R-:W-:-:S04]  /*37a0*/  IMAD.U32 R2, RZ, RZ, UR4 ;  /* 0x00000004ff027e24 */ /* 0x000fc8000f8e00ff */
[----:B------:R-:W3:Y:S02]  /*37b0*/  REDUX UR7, R2 ;  /* 0x00000000020773c4 */ /* 0x000ee40000000000 */
[----:B------:R4:W-:Y:S01]  /*37c0*/  UTCATOMSWS.AND URZ, UR4 ;  /* 0x0000000400ff79e3 */ /* 0x0009e20008000000 */
[----:B--2---:R-:W-:Y:S01]  /*37d0*/  ISETP.EQ.U32.AND P0, PT, R0, UR5, PT ;  /* 0x0000000500007c0c */ /* 0x004fe2000bf02070 */
[----:B---3--:R-:W-:-:S12]  /*37e0*/  IMAD.U32 R0, RZ, RZ, UR7 ;  /* 0x00000007ff007e24 */ /* 0x008fd8000f8e00ff */
[----:B------:R4:W-:Y:S01]  /*37f0*/  @P0 ATOMS.AND RZ, [UR6], R0 ;  /* 0x00000000ffff098c */ /* 0x0009e2000a800006 */
[----:B------:R-:W-:Y:S05]  /*3800*/  BRA `(.L_x_75) ;  /* 0x0000000000147947 */ /* 0x000fea0003800000 */
.L_x_77:
[----:B------:R-:W-:-:S07]  /*3810*/  MOV R2, 0x3830 ;  /* 0x0000383000027802 */ /* 0x000fce0000000f00 */
[----:B-1----:R-:W-:Y:S05]  /*3820*/  CALL.REL.NOINC `($__internal_0_$__cuda_sm10x_tcgen05_guardrail_trap_col_being_dealloced_not_returned_by_alloc) ;  /* 0x0000000000447944 */ /* 0x002fea0003c00000 */
[----:B------:R-:W-:Y:S05]  /*3830*/  BRA `(.L_x_75) ;  /* 0x0000000000087947 */ /* 0x000fea0003800000 */
.L_x_76:
[----:B------:R-:W-:-:S07]  /*3840*/  MOV R2, 0x3860 ;  /* 0x0000386000027802 */ /* 0x000fce0000000f00 */
[----:B-1----:R-:W-:Y:S05]  /*3850*/  CALL.REL.NOINC `($__internal_2_$__cuda_sm10x_tcgen05_guardrail_trap_unallocated_columns_being_dealloced) ;  /* 0x0000000000507944 */ /* 0x002fea0003c00000 */
.L_x_75:
[----:B------:R-:W-:Y:S01]  /*3860*/  NOP ;  /* 0x0000000000007918 */ /* 0x000fe20000000000 */
[----:B----4-:R-:W-:Y:S05]  /*3870*/  EXIT ;  /* 0x000000000000794d */ /* 0x010fea0003800000 */
.L_x_60:
[----:B------:R-:W2:Y:S02]  /*3880*/  SYNCS.PHASECHK.TRANS64.TRYWAIT P0, [UR11+0x60000], RZ ;  /* 0x060000ffff0075a7 */ /* 0x000ea4000800110b */
[----:B--2---:R-:W-:Y:S05]  /*3890*/  @!P0 BRA `(.L_x_60) ;  /* 0xfffffffc00f88947 */ /* 0x004fea000383ffff */
[----:B------:R-:W-:Y:S05]  /*38a0*/  BRA `(.L_x_78) ;  /* 0xffffffe400187947 */ /* 0x000fea000383ffff */
.L_x_62:
[----:B------:R-:W2:Y:S02]  /*38b0*/  SYNCS.PHASECHK.TRANS64.TRYWAIT P1, [UR11+0x60020], RZ ;  /* 0x060020ffff0075a7 */ /* 0x000ea4000802110b */
[----:B--2---:R-:W-:Y:S05]  /*38c0*/  @!P1 BRA `(.L_x_62) ;  /* 0xfffffffc00f89947 */ /* 0x004fea000383ffff */
[----:B------:R-:W-:Y:S05]  /*38d0*/  BRA `(.L_x_79) ;  /* 0xffffffe800087947 */ /* 0x000fea000383ffff */
.L_x_63:
[----:B------:R-:W3:Y:S02]  /*38e0*/  SYNCS.PHASECHK.TRANS64.TRYWAIT P0, [UR42+0x60000], R3 ;  /* 0x06000003ff0075a7 */ /* 0x000ee4000800112a */
[----:B---3--:R-:W-:Y:S05]  /*38f0*/  @!P0 BRA `(.L_x_63) ;  /* 0xfffffffc00f88947 */ /* 0x008fea000383ffff */
[----:B------:R-:W-:Y:S05]  /*3900*/  BRA `(.L_x_80) ;  /* 0xffffffe800947947 */ /* 0x000fea000383ffff */
.L_x_65:
[----:B------:R-:W3:Y:S02]  /*3910*/  SYNCS.PHASECHK.TRANS64.TRYWAIT P0, [UR42+0x60020], R3 ;  /* 0x06002003ff0075a7 */ /* 0x000ee4000800112a */
[----:B---3--:R-:W-:Y:S05]  /*3920*/  @!P0 BRA `(.L_x_65) ;  /* 0xfffffffc00f88947 */ /* 0x008fea000383ffff */
[----:B------:R-:W-:Y:S05]  /*3930*/  BRA `(.L_x_81) ;  /* 0xffffffec00ac7947 */ /* 0x000fea000383ffff */
        .weak           $__internal_0_$__cuda_sm10x_tcgen05_guardrail_trap_col_being_dealloced_not_returned_by_alloc
        .type           $__internal_0_$__cuda_sm10x_tcgen05_guardrail_trap_col_being_dealloced_not_returned_by_alloc,@function
        .size           $__internal_0_$__cuda_sm10x_tcgen05_guardrail_trap_col_being_dealloced_not_returned_by_alloc,($__internal_1_$__cuda_sm10x_tcgen05_guardrail_trap_phase_invalid_during_alloc - $__internal_0_$__cuda_sm10x_tcgen05_guardrail_trap_col_being_dealloced_not_returned_by_alloc)
$__internal_0_$__cuda_sm10x_tcgen05_guardrail_trap_col_being_dealloced_not_returned_by_alloc:
[----:B------:R-:W-:Y:S05]  /*3940*/  BPT.TRAP 0x1 ;  /* 0x000000040000795c */ /* 0x000fea0000300000 */
[----:B------:R-:W-:-:S04]  /*3950*/  IMAD.MOV.U32 R3, RZ, RZ, 0x0 ;  /* 0x00000000ff037424 */ /* 0x000fc800078e00ff */
[----:B------:R-:W-:Y:S05]  /*3960*/  RET.REL.NODEC R2 `(gluon_tcgen05) ;  /* 0xffffffc402a47950 */ /* 0x000fea0003c3ffff */
        .weak           $__internal_1_$__cuda_sm10x_tcgen05_guardrail_trap_phase_invalid_during_alloc
        .type           $__internal_1_$__cuda_sm10x_tcgen05_guardrail_trap_phase_invalid_during_alloc,@function
        .size           $__internal_1_$__cuda_sm10x_tcgen05_guardrail_trap_phase_invalid_during_alloc,($__internal_2_$__cuda_sm10x_tcgen05_guardrail_trap_unallocated_columns_being_dealloced - $__internal_1_$__cuda_sm10x_tcgen05_guardrail_trap_phase_invalid_during_alloc)
$__internal_1_$__cuda_sm10x_tcgen05_guardrail_trap_phase_invalid_during_alloc:
[----:B------:R-:W-:Y:S05]  /*3970*/  BPT.TRAP 0x1 ;  /* 0x000000040000795c */ /* 0x000fea0000300000 */
[----:B------:R-:W-:-:S04]  /*3980*/  IMAD.MOV.U32 R3, RZ, RZ, 0x0 ;  /* 0x00000000ff037424 */ /* 0x000fc800078e00ff */
[----:B------:R-:W-:Y:S05]  /*3990*/  RET.REL.NODEC R2 `(gluon_tcgen05) ;  /* 0xffffffc402987950 */ /* 0x000fea0003c3ffff */
        .weak           $__internal_2_$__cuda_sm10x_tcgen05_guardrail_trap_unallocated_columns_being_dealloced
        .type           $__internal_2_$__cuda_sm10x_tcgen05_guardrail_trap_unallocated_columns_being_dealloced,@function
        .size           $__internal_2_$__cuda_sm10x_tcgen05_guardrail_trap_unallocated_columns_being_dealloced,(.L_x_85 - $__internal_2_$__cuda_sm10x_tcgen05_guardrail_trap_unallocated_columns_being_dealloced)
$__internal_2_$__cuda_sm10x_tcgen05_guardrail_trap_unallocated_columns_being_dealloced:
[----:B------:R-:W-:Y:S05]  /*39a0*/  BPT.TRAP 0x1 ;  /* 0x000000040000795c */ /* 0x000fea0000300000 */
[----:B------:R-:W-:-:S04]  /*39b0*/  IMAD.MOV.U32 R3, RZ, RZ, 0x0 ;  /* 0x00000000ff037424 */ /* 0x000fc800078e00ff */
[----:B------:R-:W-:Y:S05]  /*39c0*/  RET.REL.NODEC R2 `(gluon_tcgen05) ;  /* 0xffffffc4028c7950 */ /* 0x000fea0003c3ffff */
.L_x_82:
[----:B------:R-:W-:-:S00]  /*39d0*/  BRA `(.L_x_82) ;  /* 0xfffffffc00fc7947 */ /* 0x000fc0000383ffff */
[----:B------:R-:W-:-:S00]  /*39e0*/  NOP ;  /* 0x0000000000007918 */ /* 0x000fc00000000000 */
        /* <DEDUP_REMOVED lines=9> */
.L_x_85:


//--------------------- .nv.shared.gluon_tcgen05  --------------------------
	.section	.nv.shared.gluon_tcgen05,"aw",@nobits
	.sectionflags	@""
	.align	16
	.zero		1024


//--------------------- .nv.shared.reserved.0     --------------------------
	.section	.nv.shared.reserved.0,"aw",@nobits
	.align	8
	.weak		__nv_reservedSMEM_offset_0_alias
	.size		__nv_reservedSMEM_offset_0_alias, 0, 64
	.other		__nv_reservedSMEM_offset_0_alias,@"STO_CUDA_RESERVED_SHARED STV_DEFAULT"
__nv_reservedSMEM_offset_0_alias:
	.zero		0
.nv.shared.reserved.0:
	.zero		64
	.weak		__nv_reservedSMEM_allocation_phase
	.type		__nv_reservedSMEM_allocation_phase,@object
	.size		__nv_reservedSMEM_allocation_phase,(.L_0 - __nv_reservedSMEM_allocation_phase)
__nv_reservedSMEM_allocation_phase:
	.zero		1
.L_0:
	.zero		7
	.weak		__nv_reservedSMEM_devtool_atexit_pc
	.type		__nv_reservedSMEM_devtool_atexit_pc,@object
	.size		__nv_reservedSMEM_devtool_atexit_pc,(__nv_reservedSMEM_allocation_mask - __nv_reservedSMEM_devtool_atexit_pc)
__nv_reservedSMEM_devtool_atexit_pc:
	.zero		8
	.weak		__nv_reservedSMEM_allocation_mask
	.type		__nv_reservedSMEM_allocation_mask,@object
	.size		__nv_reservedSMEM_allocation_mask,(.L_2 - __nv_reservedSMEM_allocation_mask)
__nv_reservedSMEM_allocation_mask:
	.zero		4
.L_2:


//--------------------- .nv.constant0.gluon_tcgen05 --------------------------
	.section	.nv.constant0.gluon_tcgen05,"a",@progbits
	.sectionflags	@""
	.align	4
.nv.constant0.gluon_tcgen05:
	.zero		976


//--------------------- SYMBOLS --------------------------

	.type		.nv.reservedSmem.offset0,@object
	.size		.nv.reservedSmem.offset0,0x4
	.type		.nv.reservedSmem.cap,@object
	.size		.nv.reservedSmem.cap,0x4
